	.target	sm_90a

	.elftype	@"ET_EXEC"


//--------------------- .note.nv.tkinfo           --------------------------
	.section	.note.nv.tkinfo,"",@"SHT_NOTE"
	.sectionflags	@"SHF_NOTE_NV_TKINFO"
	.tkinfo
        /*0018*/ 	.word	0x00000002
        /*0030*/ 	.string	""
        /*0030*/ 	.string	"ptxas"
        /*0030*/ 	.string	"Cuda compilation tools, release 13.0, V13.0.88"
        /*0030*/ 	.string	"Build cuda_13.0.r13.0/compiler.36424714_0"
        /*0030*/ 	.string	"-arch sm_90a -m 64 "



//--------------------- .note.nv.cuinfo           --------------------------
	.section	.note.nv.cuinfo,"",@"SHT_NOTE"
	.sectionflags	@"SHF_NOTE_NV_CUINFO"
        /*0018*/ 	.short	0x0002
        /*001a*/ 	.short	0x005a
        /*001c*/ 	.short	0x0082
	.zero		2


//--------------------- .nv.info                  --------------------------
	.section	.nv.info,"",@"SHT_CUDA_INFO"
	.align	4


	//----- nvinfo : EIATTR_REGCOUNT
	.align		4
        /*0000*/ 	.byte	0x04, 0x2f
        /*0002*/ 	.short	(.L_12 - .L_11)
	.align		4
.L_11:
        /*0004*/ 	.word	index@(_ZN7cutlass13device_kernelINS_4conv6kernel13ConvUniversalINS1_16ConvProblemShapeILNS1_8OperatorE1ELi3EEENS1_10collective14CollectiveConvINS1_46MainloopSm90TmaGmmaWarpSpecializedImplicitGemmILS5_1ELi9ELi3EN4cute5tupleIJNSA_1CILi2EEENSC_ILi1EEESE_EEENS1_36KernelImplicitTmaWarpSpecializedSm90ELi1EEENSB_IJNSC_ILi128EEENSC_ILi64EEENSB_IJSJ_EEEEEENS_6half_tESM_NSA_8TiledMMAINSA_8MMA_AtomIJNSA_4SM904GMMA25MMA_64x64x16_F32F16F16_SSILNSQ_5MajorE0ELSS_1ELNSQ_7ScaleInE1ELST_1EEEEEENSA_6LayoutINSB_IJSE_SE_SE_EEENSB_IJNSC_ILi0EEESY_SY_EEEEENSB_IJNSA_10UnderscoreES11_S11_EEEEENS7_6detail26Sm90ImplicitGemmTileTraitsINSA_20SM90_TMA_LOAD_IM2COLENSA_14ComposedLayoutINSA_7SwizzleILi3ELi4ELi3EEENSA_18smem_ptr_flag_bitsILi16EEENSW_INSB_IJNSB_IJNSC_ILi8EEENSC_ILi16EEEEEENSB_IJSJ_SE_EEENSB_IJSE_NSC_ILi9EEEEEEEEENSB_IJNSB_IJSJ_NSC_ILi512EEEEEENSB_IJSE_SY_EEENSB_IJSY_NSC_ILi8192EEEEEEEEEEEEEvEENS15_INSA_23SM90_TMA_LOAD_MULTICASTENS17_IS19_S1B_NSW_INSB_IJS1F_NSB_IJS1C_S1C_EEES1H_EEENSB_IJS1L_S1K_NSB_IJSY_NSC_ILi4096EEEEEEEEEEEEEvEEEENS_8epilogue10collective6detail29Sm90TmaWarpSpecializedAdapterINS23_15DefaultEpilogueISM_NSB_IJNSB_IJllllEEESE_SY_EEES28_NS22_6thread17LinearCombinationISM_Li1EffLNS29_9ScaleType4KindE0ELNS_15FloatRoundStyleE2ESM_EENS_4gemm15EpilogueDefaultEEEEEvvEEEEvNT_6ParamsE)
        /*0008*/ 	.word	0x0000005a


	//----- nvinfo : EIATTR_FRAME_SIZE
	.align		4
.L_12:
        /*000c*/ 	.byte	0x04, 0x11
        /*000e*/ 	.short	(.L_14 - .L_13)
	.align		4
.L_13:
        /*0010*/ 	.word	index@(_ZN7cutlass13device_kernelINS_4conv6kernel13ConvUniversalINS1_16ConvProblemShapeILNS1_8OperatorE1ELi3EEENS1_10collective14CollectiveConvINS1_46MainloopSm90TmaGmmaWarpSpecializedImplicitGemmILS5_1ELi9ELi3EN4cute5tupleIJNSA_1CILi2EEENSC_ILi1EEESE_EEENS1_36KernelImplicitTmaWarpSpecializedSm90ELi1EEENSB_IJNSC_ILi128EEENSC_ILi64EEENSB_IJSJ_EEEEEENS_6half_tESM_NSA_8TiledMMAINSA_8MMA_AtomIJNSA_4SM904GMMA25MMA_64x64x16_F32F16F16_SSILNSQ_5MajorE0ELSS_1ELNSQ_7ScaleInE1ELST_1EEEEEENSA_6LayoutINSB_IJSE_SE_SE_EEENSB_IJNSC_ILi0EEESY_SY_EEEEENSB_IJNSA_10UnderscoreES11_S11_EEEEENS7_6detail26Sm90ImplicitGemmTileTraitsINSA_20SM90_TMA_LOAD_IM2COLENSA_14ComposedLayoutINSA_7SwizzleILi3ELi4ELi3EEENSA_18smem_ptr_flag_bitsILi16EEENSW_INSB_IJNSB_IJNSC_ILi8EEENSC_ILi16EEEEEENSB_IJSJ_SE_EEENSB_IJSE_NSC_ILi9EEEEEEEEENSB_IJNSB_IJSJ_NSC_ILi512EEEEEENSB_IJSE_SY_EEENSB_IJSY_NSC_ILi8192EEEEEEEEEEEEEvEENS15_INSA_23SM90_TMA_LOAD_MULTICASTENS17_IS19_S1B_NSW_INSB_IJS1F_NSB_IJS1C_S1C_EEES1H_EEENSB_IJS1L_S1K_NSB_IJSY_NSC_ILi4096EEEEEEEEEEEEEvEEEENS_8epilogue10collective6detail29Sm90TmaWarpSpecializedAdapterINS23_15DefaultEpilogueISM_NSB_IJNSB_IJllllEEESE_SY_EEES28_NS22_6thread17LinearCombinationISM_Li1EffLNS29_9ScaleType4KindE0ELNS_15FloatRoundStyleE2ESM_EENS_4gemm15EpilogueDefaultEEEEEvvEEEEvNT_6ParamsE)
        /*0014*/ 	.word	0x00000000


	//----- nvinfo : EIATTR_MIN_STACK_SIZE
	.align		4
.L_14:
        /*0018*/ 	.byte	0x04, 0x12
        /*001a*/ 	.short	(.L_16 - .L_15)
	.align		4
.L_15:
        /*001c*/ 	.word	index@(_ZN7cutlass13device_kernelINS_4conv6kernel13ConvUniversalINS1_16ConvProblemShapeILNS1_8OperatorE1ELi3EEENS1_10collective14CollectiveConvINS1_46MainloopSm90TmaGmmaWarpSpecializedImplicitGemmILS5_1ELi9ELi3EN4cute5tupleIJNSA_1CILi2EEENSC_ILi1EEESE_EEENS1_36KernelImplicitTmaWarpSpecializedSm90ELi1EEENSB_IJNSC_ILi128EEENSC_ILi64EEENSB_IJSJ_EEEEEENS_6half_tESM_NSA_8TiledMMAINSA_8MMA_AtomIJNSA_4SM904GMMA25MMA_64x64x16_F32F16F16_SSILNSQ_5MajorE0ELSS_1ELNSQ_7ScaleInE1ELST_1EEEEEENSA_6LayoutINSB_IJSE_SE_SE_EEENSB_IJNSC_ILi0EEESY_SY_EEEEENSB_IJNSA_10UnderscoreES11_S11_EEEEENS7_6detail26Sm90ImplicitGemmTileTraitsINSA_20SM90_TMA_LOAD_IM2COLENSA_14ComposedLayoutINSA_7SwizzleILi3ELi4ELi3EEENSA_18smem_ptr_flag_bitsILi16EEENSW_INSB_IJNSB_IJNSC_ILi8EEENSC_ILi16EEEEEENSB_IJSJ_SE_EEENSB_IJSE_NSC_ILi9EEEEEEEEENSB_IJNSB_IJSJ_NSC_ILi512EEEEEENSB_IJSE_SY_EEENSB_IJSY_NSC_ILi8192EEEEEEEEEEEEEvEENS15_INSA_23SM90_TMA_LOAD_MULTICASTENS17_IS19_S1B_NSW_INSB_IJS1F_NSB_IJS1C_S1C_EEES1H_EEENSB_IJS1L_S1K_NSB_IJSY_NSC_ILi4096EEEEEEEEEEEEEvEEEENS_8epilogue10collective6detail29Sm90TmaWarpSpecializedAdapterINS23_15DefaultEpilogueISM_NSB_IJNSB_IJllllEEESE_SY_EEES28_NS22_6thread17LinearCombinationISM_Li1EffLNS29_9ScaleType4KindE0ELNS_15FloatRoundStyleE2ESM_EENS_4gemm15EpilogueDefaultEEEEEvvEEEEvNT_6ParamsE)
        /*0020*/ 	.word	0x00000000
.L_16:


//--------------------- .nv.compat                --------------------------
	.section	.nv.compat,"",@"SHT_CUDA_COMPAT_INFO"
	.align	4
        /*0000*/ 	.byte	0x02, 0x09, 0x01, 0x00, 0x02, 0x02, 0x04, 0x00, 0x02, 0x05, 0x05, 0x00, 0x03, 0x07, 0x01, 0x01
        /*0010*/ 	.byte	0x02, 0x03, 0x01, 0x00, 0x02, 0x06, 0x01, 0x00, 0x04, 0x0b, 0x08, 0x00, 0x00, 0x00, 0x00, 0x00
        /*0020*/ 	.byte	0x00, 0x00, 0x00, 0x00


//--------------------- .nv.info._ZN7cutlass13device_kernelINS_4conv6kernel13ConvUniversalINS1_16ConvProblemShapeILNS1_8OperatorE1ELi3EEENS1_10collective14CollectiveConvINS1_46MainloopSm90TmaGmmaWarpSpecializedImplicitGemmILS5_1ELi9ELi3EN4cute5tupleIJNSA_1CILi2EEENSC_ILi1EEESE_EEENS1_36KernelImplicitTmaWarpSpecializedSm90ELi1EEENSB_IJNSC_ILi128EEENSC_ILi64EEENSB_IJSJ_EEEEEENS_6half_tESM_NSA_8TiledMMAINSA_8MMA_AtomIJNSA_4SM904GMMA25MMA_64x64x16_F32F16F16_SSILNSQ_5MajorE0ELSS_1ELNSQ_7ScaleInE1ELST_1EEEEEENSA_6LayoutINSB_IJSE_SE_SE_EEENSB_IJNSC_ILi0EEESY_SY_EEEEENSB_IJNSA_10UnderscoreES11_S11_EEEEENS7_6detail26Sm90ImplicitGemmTileTraitsINSA_20SM90_TMA_LOAD_IM2COLENSA_14ComposedLayoutINSA_7SwizzleILi3ELi4ELi3EEENSA_18smem_ptr_flag_bitsILi16EEENSW_INSB_IJNSB_IJNSC_ILi8EEENSC_ILi16EEEEEENSB_IJSJ_SE_EEENSB_IJSE_NSC_ILi9EEEEEEEEENSB_IJNSB_IJSJ_NSC_ILi512EEEEEENSB_IJSE_SY_EEENSB_IJSY_NSC_ILi8192EEEEEEEEEEEEEvEENS15_INSA_23SM90_TMA_LOAD_MULTICASTENS17_IS19_S1B_NSW_INSB_IJS1F_NSB_IJS1C_S1C_EEES1H_EEENSB_IJS1L_S1K_NSB_IJSY_NSC_ILi4096EEEEEEEEEEEEEvEEEENS_8epilogue10collective6detail29Sm90TmaWarpSpecializedAdapterINS23_15DefaultEpilogueISM_NSB_IJNSB_IJllllEEESE_SY_EEES28_NS22_6thread17LinearCombinationISM_Li1EffLNS29_9ScaleType4KindE0ELNS_15FloatRoundStyleE2ESM_EENS_4gemm15EpilogueDefaultEEEEEvvEEEEvNT_6ParamsE --------------------------
	.section	.nv.info._ZN7cutlass13device_kernelINS_4conv6kernel13ConvUniversalINS1_16ConvProblemShapeILNS1_8OperatorE1ELi3EEENS1_10collective14CollectiveConvINS1_46MainloopSm90TmaGmmaWarpSpecializedImplicitGemmILS5_1ELi9ELi3EN4cute5tupleIJNSA_1CILi2EEENSC_ILi1EEESE_EEENS1_36KernelImplicitTmaWarpSpecializedSm90ELi1EEENSB_IJNSC_ILi128EEENSC_ILi64EEENSB_IJSJ_EEEEEENS_6half_tESM_NSA_8TiledMMAINSA_8MMA_AtomIJNSA_4SM904GMMA25MMA_64x64x16_F32F16F16_SSILNSQ_5MajorE0ELSS_1ELNSQ_7ScaleInE1ELST_1EEEEEENSA_6LayoutINSB_IJSE_SE_SE_EEENSB_IJNSC_ILi0EEESY_SY_EEEEENSB_IJNSA_10UnderscoreES11_S11_EEEEENS7_6detail26Sm90ImplicitGemmTileTraitsINSA_20SM90_TMA_LOAD_IM2COLENSA_14ComposedLayoutINSA_7SwizzleILi3ELi4ELi3EEENSA_18smem_ptr_flag_bitsILi16EEENSW_INSB_IJNSB_IJNSC_ILi8EEENSC_ILi16EEEEEENSB_IJSJ_SE_EEENSB_IJSE_NSC_ILi9EEEEEEEEENSB_IJNSB_IJSJ_NSC_ILi512EEEEEENSB_IJSE_SY_EEENSB_IJSY_NSC_ILi8192EEEEEEEEEEEEEvEENS15_INSA_23SM90_TMA_LOAD_MULTICASTENS17_IS19_S1B_NSW_INSB_IJS1F_NSB_IJS1C_S1C_EEES1H_EEENSB_IJS1L_S1K_NSB_IJSY_NSC_ILi4096EEEEEEEEEEEEEvEEEENS_8epilogue10collective6detail29Sm90TmaWarpSpecializedAdapterINS23_15DefaultEpilogueISM_NSB_IJNSB_IJllllEEESE_SY_EEES28_NS22_6thread17LinearCombinationISM_Li1EffLNS29_9ScaleType4KindE0ELNS_15FloatRoundStyleE2ESM_EENS_4gemm15EpilogueDefaultEEEEEvvEEEEvNT_6ParamsE,"",@"SHT_CUDA_INFO"
	.sectionflags	@""
	.align	4


	//----- nvinfo : EIATTR_CUDA_API_VERSION
	.align		4
        /*0000*/ 	.byte	0x04, 0x37
        /*0002*/ 	.short	(.L_18 - .L_17)
.L_17:
        /*0004*/ 	.word	0x00000082


	//----- nvinfo : EIATTR_KPARAM_INFO
	.align		4
.L_18:
        /*0008*/ 	.byte	0x04, 0x17
        /*000a*/ 	.short	(.L_20 - .L_19)
.L_19:
        /*000c*/ 	.word	0x00000000
        /*0010*/ 	.short	0x0000
        /*0012*/ 	.short	0x0070
        /*0014*/ 	.byte	0x00, 0xf0, 0x01, 0x10


	//----- nvinfo : EIATTR_SPARSE_MMA_MASK
	.align		4
.L_20:
        /*0018*/ 	.byte	0x03, 0x50
        /*001a*/ 	.short	0x0000


	//----- nvinfo : EIATTR_MAXREG_COUNT
	.align		4
        /*001c*/ 	.byte	0x03, 0x1b
        /*001e*/ 	.short	0x00ff


	//----- nvinfo : EIATTR_NUM_BARRIERS
	.align		4
        /*0020*/ 	.byte	0x02, 0x4c
        /*0022*/ 	.byte	0x01
	.zero		1


	//----- nvinfo : EIATTR_MERCURY_ISA_VERSION
	.align		4
        /*0024*/ 	.byte	0x03, 0x5f
        /*0026*/ 	.short	0x0101


	//----- nvinfo : EIATTR_COOP_GROUP_MASK_REGIDS
	.align		4
        /*0028*/ 	.byte	0x04, 0x29
        /*002a*/ 	.short	(.L_22 - .L_21)


	//   ....[0]....
.L_21:
        /*002c*/ 	.word	0xffffffff


	//   ....[1]....
        /*0030*/ 	.word	0xffffffff


	//   ....[2]....
        /*0034*/ 	.word	0xffffffff


	//   ....[3]....
        /*0038*/ 	.word	0xffffffff


	//----- nvinfo : EIATTR_COOP_GROUP_INSTR_OFFSETS
	.align		4
.L_22:
        /*003c*/ 	.byte	0x04, 0x28
        /*003e*/ 	.short	(.L_24 - .L_23)


	//   ....[0]....
.L_23:
        /*0040*/ 	.word	0x00000070


	//   ....[1]....
        /*0044*/ 	.word	0x00000080


	//   ....[2]....
        /*0048*/ 	.word	0x00000140


	//   ....[3]....
        /*004c*/ 	.word	0x00000770


	//----- nvinfo : EIATTR_MBARRIER_INSTR_OFFSETS
	.align		4
.L_24:
        /*0050*/ 	.byte	0x04, 0x39
        /*0052*/ 	.short	(.L_26 - .L_25)


	//   ....[0]....
.L_25:
        /*0054*/ 	.word	0x00000310
        /*0058*/ 	.word	0x000000ff
        /*005c*/ 	.word	0x00036000
        /*0060*/ 	.short	0x0100
        /*0062*/ 	.byte	0x08
	.zero		1


	//   ....[1]....
        /*0064*/ 	.word	0x00000320
        /*0068*/ 	.word	0x000000ff
        /*006c*/ 	.word	0x00036048
        /*0070*/ 	.short	0x0100
        /*0072*/ 	.byte	0x08
	.zero		1


	//   ....[2]....
        /*0074*/ 	.word	0x00000330
        /*0078*/ 	.word	0x000000ff
        /*007c*/ 	.word	0x00036008
        /*0080*/ 	.short	0x0100
        /*0082*/ 	.byte	0x08
	.zero		1


	//   ....[3]....
        /*0084*/ 	.word	0x00000340
        /*0088*/ 	.word	0x000000ff
        /*008c*/ 	.word	0x00036050
        /*0090*/ 	.short	0x0100
        /*0092*/ 	.byte	0x08
	.zero		1


	//   ....[4]....
        /*0094*/ 	.word	0x00000350
        /*0098*/ 	.word	0x000000ff
        /*009c*/ 	.word	0x00036010
        /*00a0*/ 	.short	0x0100
        /*00a2*/ 	.byte	0x08
	.zero		1


	//   ....[5]....
        /*00a4*/ 	.word	0x00000360
        /*00a8*/ 	.word	0x000000ff
        /*00ac*/ 	.word	0x00036058
        /*00b0*/ 	.short	0x0100
        /*00b2*/ 	.byte	0x08
	.zero		1


	//   ....[6]....
        /*00b4*/ 	.word	0x00000370
        /*00b8*/ 	.word	0x000000ff
        /*00bc*/ 	.word	0x00036018
        /*00c0*/ 	.short	0x0100
        /*00c2*/ 	.byte	0x08
	.zero		1


	//   ....[7]....
        /*00c4*/ 	.word	0x00000380
        /*00c8*/ 	.word	0x000000ff
        /*00cc*/ 	.word	0x00036060
        /*00d0*/ 	.short	0x0100
        /*00d2*/ 	.byte	0x08
	.zero		1


	//   ....[8]....
        /*00d4*/ 	.word	0x00000390
        /*00d8*/ 	.word	0x000000ff
        /*00dc*/ 	.word	0x00036020
        /*00e0*/ 	.short	0x0100
        /*00e2*/ 	.byte	0x08
	.zero		1


	//   ....[9]....
        /*00e4*/ 	.word	0x000003a0
        /*00e8*/ 	.word	0x000000ff
        /*00ec*/ 	.word	0x00036068
        /*00f0*/ 	.short	0x0100
        /*00f2*/ 	.byte	0x08
	.zero		1


	//   ....[10]....
        /*00f4*/ 	.word	0x000003b0
        /*00f8*/ 	.word	0x000000ff
        /*00fc*/ 	.word	0x00036028
        /*0100*/ 	.short	0x0100
        /*0102*/ 	.byte	0x08
	.zero		1


	//   ....[11]....
        /*0104*/ 	.word	0x000003c0
        /*0108*/ 	.word	0x000000ff
        /*010c*/ 	.word	0x00036070
        /*0110*/ 	.short	0x0100
        /*0112*/ 	.byte	0x08
	.zero		1


	//   ....[12]....
        /*0114*/ 	.word	0x000003d0
        /*0118*/ 	.word	0x000000ff
        /*011c*/ 	.word	0x00036030
        /*0120*/ 	.short	0x0100
        /*0122*/ 	.byte	0x08
	.zero		1


	//   ....[13]....
        /*0124*/ 	.word	0x000003e0
        /*0128*/ 	.word	0x000000ff
        /*012c*/ 	.word	0x00036078
        /*0130*/ 	.short	0x0100
        /*0132*/ 	.byte	0x08
	.zero		1


	//   ....[14]....
        /*0134*/ 	.word	0x000003f0
        /*0138*/ 	.word	0x000000ff
        /*013c*/ 	.word	0x00036038
        /*0140*/ 	.short	0x0100
        /*0142*/ 	.byte	0x08
	.zero		1


	//   ....[15]....
        /*0144*/ 	.word	0x00000400
        /*0148*/ 	.word	0x000000ff
        /*014c*/ 	.word	0x00036080
        /*0150*/ 	.short	0x0100
        /*0152*/ 	.byte	0x08
	.zero		1


	//   ....[16]....
        /*0154*/ 	.word	0x00000410
        /*0158*/ 	.word	0x000000ff
        /*015c*/ 	.word	0x00036040
        /*0160*/ 	.short	0x0100
        /*0162*/ 	.byte	0x08
	.zero		1


	//   ....[17]....
        /*0164*/ 	.word	0x00000420
        /*0168*/ 	.word	0x000000ff
        /*016c*/ 	.word	0x00036088
        /*0170*/ 	.short	0x0100
        /*0172*/ 	.byte	0x08
	.zero		1


	//   ....[18]....
        /*0174*/ 	.word	0x00000de0
        /*0178*/ 	.word	0x00000007
        /*017c*/ 	.word	0x00036000
        /*0180*/ 	.short	0x010a
        /*0182*/ 	.byte	0x3f
	.zero		1


	//   ....[19]....
        /*0184*/ 	.word	0x00001260
        /*0188*/ 	.word	0x00000009
        /*018c*/ 	.word	0x00036000
        /*0190*/ 	.short	0x010a
        /*0192*/ 	.byte	0x3f
	.zero		1


	//   ....[20]....
        /*0194*/ 	.word	0x00001580
        /*0198*/ 	.word	0x00000009
        /*019c*/ 	.word	0x00000000
        /*01a0*/ 	.short	0x0101
        /*01a2*/ 	.byte	0x3f
	.zero		1


	//   ....[21]....
        /*01a4*/ 	.word	0x000017b0
        /*01a8*/ 	.word	0x00000003
        /*01ac*/ 	.word	0x00000000
        /*01b0*/ 	.short	0x0101
        /*01b2*/ 	.byte	0x3f
	.zero		1


	//   ....[22]....
        /*01b4*/ 	.word	0x00006590
        /*01b8*/ 	.word	0x0000000d
        /*01bc*/ 	.word	0x00036048
        /*01c0*/ 	.short	0x010a
        /*01c2*/ 	.byte	0x3f
	.zero		1


	//   ....[23]....
        /*01c4*/ 	.word	0x00006db0
        /*01c8*/ 	.word	0x00000003
        /*01cc*/ 	.word	0x00000000
        /*01d0*/ 	.short	0x010a
        /*01d2*/ 	.byte	0x3f
	.zero		1


	//   ....[24]....
        /*01d4*/ 	.word	0x00006e60
        /*01d8*/ 	.word	0x00000000
        /*01dc*/ 	.word	0x00000000
        /*01e0*/ 	.short	0x010a
        /*01e2*/ 	.byte	0x3f
	.zero		1


	//   ....[25]....
        /*01e4*/ 	.word	0x00006f10
        /*01e8*/ 	.word	0x00000000
        /*01ec*/ 	.word	0x00000000
        /*01f0*/ 	.short	0x010a
        /*01f2*/ 	.byte	0x3f
	.zero		1


	//   ....[26]....
        /*01f4*/ 	.word	0x00006fc0
        /*01f8*/ 	.word	0x00000000
        /*01fc*/ 	.word	0x00000000
        /*0200*/ 	.short	0x010a
        /*0202*/ 	.byte	0x3f
	.zero		1


	//   ....[27]....
        /*0204*/ 	.word	0x00007070
        /*0208*/ 	.word	0x00000000
        /*020c*/ 	.word	0x00000000
        /*0210*/ 	.short	0x010a
        /*0212*/ 	.byte	0x3f
	.zero		1


	//   ....[28]....
        /*0214*/ 	.word	0x00007120
        /*0218*/ 	.word	0x00000000
        /*021c*/ 	.word	0x00000000
        /*0220*/ 	.short	0x010a
        /*0222*/ 	.byte	0x3f
	.zero		1


	//   ....[29]....
        /*0224*/ 	.word	0x000071d0
        /*0228*/ 	.word	0x00000000
        /*022c*/ 	.word	0x00000000
        /*0230*/ 	.short	0x010a
        /*0232*/ 	.byte	0x3f
	.zero		1


	//   ....[30]....
        /*0234*/ 	.word	0x00007280
        /*0238*/ 	.word	0x00000000
        /*023c*/ 	.word	0x00000000
        /*0240*/ 	.short	0x010a
        /*0242*/ 	.byte	0x3f
	.zero		1


	//   ....[31]....
        /*0244*/ 	.word	0x00007330
        /*0248*/ 	.word	0x00000005
        /*024c*/ 	.word	0x00000000
        /*0250*/ 	.short	0x010a
        /*0252*/ 	.byte	0x3f
	.zero		1


	//----- nvinfo : EIATTR_NUM_MBARRIERS
	.align		4
.L_26:
        /*0254*/ 	.byte	0x03, 0x38
        /*0256*/ 	.short	0x0012


	//----- nvinfo : EIATTR_EXIT_INSTR_OFFSETS
	.align		4
        /*0258*/ 	.byte	0x04, 0x1c
        /*025a*/ 	.short	(.L_28 - .L_27)


	//   ....[0]....
.L_27:
        /*025c*/ 	.word	0x00000b10


	//   ....[1]....
        /*0260*/ 	.word	0x00001910


	//   ....[2]....
        /*0264*/ 	.word	0x00004ce0


	//   ....[3]....
        /*0268*/ 	.word	0x00004d10


	//   ....[4]....
        /*026c*/ 	.word	0x00006370


	//   ....[5]....
        /*0270*/ 	.word	0x000063a0


	//   ....[6]....
        /*0274*/ 	.word	0x000063c0


	//   ....[7]....
        /*0278*/ 	.word	0x00006ca0


	//   ....[8]....
        /*027c*/ 	.word	0x00007360


	//----- nvinfo : EIATTR_MAX_THREADS
	.align		4
.L_28:
        /*0280*/ 	.byte	0x04, 0x05
        /*0282*/ 	.short	(.L_30 - .L_29)
.L_29:
        /*0284*/ 	.word	0x00000100
        /*0288*/ 	.word	0x00000001
        /*028c*/ 	.word	0x00000001


	//----- nvinfo : EIATTR_CRS_STACK_SIZE
	.align		4
.L_30:
        /*0290*/ 	.byte	0x04, 0x1e
        /*0292*/ 	.short	(.L_32 - .L_31)
.L_31:
        /*0294*/ 	.word	0x00000000


	//----- nvinfo : EIATTR_CBANK_PARAM_SIZE
	.align		4
.L_32:
        /*0298*/ 	.byte	0x03, 0x19
        /*029a*/ 	.short	0x0470


	//----- nvinfo : EIATTR_PARAM_CBANK
	.align		4
        /*029c*/ 	.byte	0x04, 0x0a
        /*029e*/ 	.short	(.L_34 - .L_33)
	.align		4
.L_33:
        /*02a0*/ 	.word	index@(.nv.constant0._ZN7cutlass13device_kernelINS_4conv6kernel13ConvUniversalINS1_16ConvProblemShapeILNS1_8OperatorE1ELi3EEENS1_10collective14CollectiveConvINS1_46MainloopSm90TmaGmmaWarpSpecializedImplicitGemmILS5_1ELi9ELi3EN4cute5tupleIJNSA_1CILi2EEENSC_ILi1EEESE_EEENS1_36KernelImplicitTmaWarpSpecializedSm90ELi1EEENSB_IJNSC_ILi128EEENSC_ILi64EEENSB_IJSJ_EEEEEENS_6half_tESM_NSA_8TiledMMAINSA_8MMA_AtomIJNSA_4SM904GMMA25MMA_64x64x16_F32F16F16_SSILNSQ_5MajorE0ELSS_1ELNSQ_7ScaleInE1ELST_1EEEEEENSA_6LayoutINSB_IJSE_SE_SE_EEENSB_IJNSC_ILi0EEESY_SY_EEEEENSB_IJNSA_10UnderscoreES11_S11_EEEEENS7_6detail26Sm90ImplicitGemmTileTraitsINSA_20SM90_TMA_LOAD_IM2COLENSA_14ComposedLayoutINSA_7SwizzleILi3ELi4ELi3EEENSA_18smem_ptr_flag_bitsILi16EEENSW_INSB_IJNSB_IJNSC_ILi8EEENSC_ILi16EEEEEENSB_IJSJ_SE_EEENSB_IJSE_NSC_ILi9EEEEEEEEENSB_IJNSB_IJSJ_NSC_ILi512EEEEEENSB_IJSE_SY_EEENSB_IJSY_NSC_ILi8192EEEEEEEEEEEEEvEENS15_INSA_23SM90_TMA_LOAD_MULTICASTENS17_IS19_S1B_NSW_INSB_IJS1F_NSB_IJS1C_S1C_EEES1H_EEENSB_IJS1L_S1K_NSB_IJSY_NSC_ILi4096EEEEEEEEEEEEEvEEEENS_8epilogue10collective6detail29Sm90TmaWarpSpecializedAdapterINS23_15DefaultEpilogueISM_NSB_IJNSB_IJllllEEESE_SY_EEES28_NS22_6thread17LinearCombinationISM_Li1EffLNS29_9ScaleType4KindE0ELNS_15FloatRoundStyleE2ESM_EENS_4gemm15EpilogueDefaultEEEEEvvEEEEvNT_6ParamsE)
        /*02a4*/ 	.short	0x0210
        /*02a6*/ 	.short	0x0470


	//----- nvinfo : EIATTR_SW_WAR
	.align		4
.L_34:
        /*02a8*/ 	.byte	0x04, 0x36
        /*02aa*/ 	.short	(.L_36 - .L_35)
.L_35:
        /*02ac*/ 	.word	0x00000008
.L_36:


//--------------------- .nv.callgraph             --------------------------
	.section	.nv.callgraph,"",@"SHT_CUDA_CALLGRAPH"
	.align	4
	.sectionentsize	8
	.align		4
        /*0000*/ 	.word	0x00000000
	.align		4
        /*0004*/ 	.word	0xffffffff
	.align		4
        /*0008*/ 	.word	0x00000000
	.align		4
        /*000c*/ 	.word	0xfffffffe
	.align		4
        /*0010*/ 	.word	0x00000000
	.align		4
        /*0014*/ 	.word	0xfffffffd
	.align		4
        /*0018*/ 	.word	0x00000000
	.align		4
        /*001c*/ 	.word	0xfffffffc


//--------------------- .nv.constant4             --------------------------
	.section	.nv.constant4,"a",@progbits
	.align	8
	.align		8
.nv.constant4:
        /*0000*/ 	.dword	_ZN39_INTERNAL_b816b824_4_k_cu_789ee471_30854cuda3std3__45__cpo5beginE
	.align		8
        /*0008*/ 	.dword	_ZN39_INTERNAL_b816b824_4_k_cu_789ee471_30854cuda3std3__45__cpo3endE
	.align		8
        /*0010*/ 	.dword	_ZN39_INTERNAL_b816b824_4_k_cu_789ee471_30854cuda3std3__45__cpo6cbeginE
	.align		8
        /*0018*/ 	.dword	_ZN39_INTERNAL_b816b824_4_k_cu_789ee471_30854cuda3std3__45__cpo4cendE
	.align		8
        /*0020*/ 	.dword	_ZN39_INTERNAL_b816b824_4_k_cu_789ee471_30854cuda3std3__441_GLOBAL__N__b816b824_4_k_cu_789ee471_30856ignoreE
	.align		8
        /*0028*/ 	.dword	_ZN39_INTERNAL_b816b824_4_k_cu_789ee471_30854cuda3std3__419piecewise_constructE
	.align		8
        /*0030*/ 	.dword	_ZN39_INTERNAL_b816b824_4_k_cu_789ee471_30854cuda3std3__48in_placeE
	.align		8
        /*0038*/ 	.dword	_ZN39_INTERNAL_b816b824_4_k_cu_789ee471_30854cuda3std6ranges3__45__cpo4swapE
	.align		8
        /*0040*/ 	.dword	_ZN39_INTERNAL_b816b824_4_k_cu_789ee471_30854cuda3std6ranges3__45__cpo9iter_moveE
	.align		8
        /*0048*/ 	.dword	_ZN39_INTERNAL_b816b824_4_k_cu_789ee471_30854cute7productE
	.align		8
        /*0050*/ 	.dword	_ZN39_INTERNAL_b816b824_4_k_cu_789ee471_30854cute1_E


//--------------------- .text._ZN7cutlass13device_kernelINS_4conv6kernel13ConvUniversalINS1_16ConvProblemShapeILNS1_8OperatorE1ELi3EEENS1_10collective14CollectiveConvINS1_46MainloopSm90TmaGmmaWarpSpecializedImplicitGemmILS5_1ELi9ELi3EN4cute5tupleIJNSA_1CILi2EEENSC_ILi1EEESE_EEENS1_36KernelImplicitTmaWarpSpecializedSm90ELi1EEENSB_IJNSC_ILi128EEENSC_ILi64EEENSB_IJSJ_EEEEEENS_6half_tESM_NSA_8TiledMMAINSA_8MMA_AtomIJNSA_4SM904GMMA25MMA_64x64x16_F32F16F16_SSILNSQ_5MajorE0ELSS_1ELNSQ_7ScaleInE1ELST_1EEEEEENSA_6LayoutINSB_IJSE_SE_SE_EEENSB_IJNSC_ILi0EEESY_SY_EEEEENSB_IJNSA_10UnderscoreES11_S11_EEEEENS7_6detail26Sm90ImplicitGemmTileTraitsINSA_20SM90_TMA_LOAD_IM2COLENSA_14ComposedLayoutINSA_7SwizzleILi3ELi4ELi3EEENSA_18smem_ptr_flag_bitsILi16EEENSW_INSB_IJNSB_IJNSC_ILi8EEENSC_ILi16EEEEEENSB_IJSJ_SE_EEENSB_IJSE_NSC_ILi9EEEEEEEEENSB_IJNSB_IJSJ_NSC_ILi512EEEEEENSB_IJSE_SY_EEENSB_IJSY_NSC_ILi8192EEEEEEEEEEEEEvEENS15_INSA_23SM90_TMA_LOAD_MULTICASTENS17_IS19_S1B_NSW_INSB_IJS1F_NSB_IJS1C_S1C_EEES1H_EEENSB_IJS1L_S1K_NSB_IJSY_NSC_ILi4096EEEEEEEEEEEEEvEEEENS_8epilogue10collective6detail29Sm90TmaWarpSpecializedAdapterINS23_15DefaultEpilogueISM_NSB_IJNSB_IJllllEEESE_SY_EEES28_NS22_6thread17LinearCombinationISM_Li1EffLNS29_9ScaleType4KindE0ELNS_15FloatRoundStyleE2ESM_EENS_4gemm15EpilogueDefaultEEEEEvvEEEEvNT_6ParamsE --------------------------
	.section	.text._ZN7cutlass13device_kernelINS_4conv6kernel13ConvUniversalINS1_16ConvProblemShapeILNS1_8OperatorE1ELi3EEENS1_10collective14CollectiveConvINS1_46MainloopSm90TmaGmmaWarpSpecializedImplicitGemmILS5_1ELi9ELi3EN4cute5tupleIJNSA_1CILi2EEENSC_ILi1EEESE_EEENS1_36KernelImplicitTmaWarpSpecializedSm90ELi1EEENSB_IJNSC_ILi128EEENSC_ILi64EEENSB_IJSJ_EEEEEENS_6half_tESM_NSA_8TiledMMAINSA_8MMA_AtomIJNSA_4SM904GMMA25MMA_64x64x16_F32F16F16_SSILNSQ_5MajorE0ELSS_1ELNSQ_7ScaleInE1ELST_1EEEEEENSA_6LayoutINSB_IJSE_SE_SE_EEENSB_IJNSC_ILi0EEESY_SY_EEEEENSB_IJNSA_10UnderscoreES11_S11_EEEEENS7_6detail26Sm90ImplicitGemmTileTraitsINSA_20SM90_TMA_LOAD_IM2COLENSA_14ComposedLayoutINSA_7SwizzleILi3ELi4ELi3EEENSA_18smem_ptr_flag_bitsILi16EEENSW_INSB_IJNSB_IJNSC_ILi8EEENSC_ILi16EEEEEENSB_IJSJ_SE_EEENSB_IJSE_NSC_ILi9EEEEEEEEENSB_IJNSB_IJSJ_NSC_ILi512EEEEEENSB_IJSE_SY_EEENSB_IJSY_NSC_ILi8192EEEEEEEEEEEEEvEENS15_INSA_23SM90_TMA_LOAD_MULTICASTENS17_IS19_S1B_NSW_INSB_IJS1F_NSB_IJS1C_S1C_EEES1H_EEENSB_IJS1L_S1K_NSB_IJSY_NSC_ILi4096EEEEEEEEEEEEEvEEEENS_8epilogue10collective6detail29Sm90TmaWarpSpecializedAdapterINS23_15DefaultEpilogueISM_NSB_IJNSB_IJllllEEESE_SY_EEES28_NS22_6thread17LinearCombinationISM_Li1EffLNS29_9ScaleType4KindE0ELNS_15FloatRoundStyleE2ESM_EENS_4gemm15EpilogueDefaultEEEEEvvEEEEvNT_6ParamsE,"ax",@progbits
	.align	128
.text._ZN7cutlass13device_kernelINS_4conv6kernel13ConvUniversalINS1_16ConvProblemShapeILNS1_8OperatorE1ELi3EEENS1_10collective14CollectiveConvINS1_46MainloopSm90TmaGmmaWarpSpecializedImplicitGemmILS5_1ELi9ELi3EN4cute5tupleIJNSA_1CILi2EEENSC_ILi1EEESE_EEENS1_36KernelImplicitTmaWarpSpecializedSm90ELi1EEENSB_IJNSC_ILi128EEENSC_ILi64EEENSB_IJSJ_EEEEEENS_6half_tESM_NSA_8TiledMMAINSA_8MMA_AtomIJNSA_4SM904GMMA25MMA_64x64x16_F32F16F16_SSILNSQ_5MajorE0ELSS_1ELNSQ_7ScaleInE1ELST_1EEEEEENSA_6LayoutINSB_IJSE_SE_SE_EEENSB_IJNSC_ILi0EEESY_SY_EEEEENSB_IJNSA_10UnderscoreES11_S11_EEEEENS7_6detail26Sm90ImplicitGemmTileTraitsINSA_20SM90_TMA_LOAD_IM2COLENSA_14ComposedLayoutINSA_7SwizzleILi3ELi4ELi3EEENSA_18smem_ptr_flag_bitsILi16EEENSW_INSB_IJNSB_IJNSC_ILi8EEENSC_ILi16EEEEEENSB_IJSJ_SE_EEENSB_IJSE_NSC_ILi9EEEEEEEEENSB_IJNSB_IJSJ_NSC_ILi512EEEEEENSB_IJSE_SY_EEENSB_IJSY_NSC_ILi8192EEEEEEEEEEEEEvEENS15_INSA_23SM90_TMA_LOAD_MULTICASTENS17_IS19_S1B_NSW_INSB_IJS1F_NSB_IJS1C_S1C_EEES1H_EEENSB_IJS1L_S1K_NSB_IJSY_NSC_ILi4096EEEEEEEEEEEEEvEEEENS_8epilogue10collective6detail29Sm90TmaWarpSpecializedAdapterINS23_15DefaultEpilogueISM_NSB_IJNSB_IJllllEEESE_SY_EEES28_NS22_6thread17LinearCombinationISM_Li1EffLNS29_9ScaleType4KindE0ELNS_15FloatRoundStyleE2ESM_EENS_4gemm15EpilogueDefaultEEEEEvvEEEEvNT_6ParamsE:
        .type           _ZN7cutlass13device_kernelINS_4conv6kernel13ConvUniversalINS1_16ConvProblemShapeILNS1_8OperatorE1ELi3EEENS1_10collective14CollectiveConvINS1_46MainloopSm90TmaGmmaWarpSpecializedImplicitGemmILS5_1ELi9ELi3EN4cute5tupleIJNSA_1CILi2EEENSC_ILi1EEESE_EEENS1_36KernelImplicitTmaWarpSpecializedSm90ELi1EEENSB_IJNSC_ILi128EEENSC_ILi64EEENSB_IJSJ_EEEEEENS_6half_tESM_NSA_8TiledMMAINSA_8MMA_AtomIJNSA_4SM904GMMA25MMA_64x64x16_F32F16F16_SSILNSQ_5MajorE0ELSS_1ELNSQ_7ScaleInE1ELST_1EEEEEENSA_6LayoutINSB_IJSE_SE_SE_EEENSB_IJNSC_ILi0EEESY_SY_EEEEENSB_IJNSA_10UnderscoreES11_S11_EEEEENS7_6detail26Sm90ImplicitGemmTileTraitsINSA_20SM90_TMA_LOAD_IM2COLENSA_14ComposedLayoutINSA_7SwizzleILi3ELi4ELi3EEENSA_18smem_ptr_flag_bitsILi16EEENSW_INSB_IJNSB_IJNSC_ILi8EEENSC_ILi16EEEEEENSB_IJSJ_SE_EEENSB_IJSE_NSC_ILi9EEEEEEEEENSB_IJNSB_IJSJ_NSC_ILi512EEEEEENSB_IJSE_SY_EEENSB_IJSY_NSC_ILi8192EEEEEEEEEEEEEvEENS15_INSA_23SM90_TMA_LOAD_MULTICASTENS17_IS19_S1B_NSW_INSB_IJS1F_NSB_IJS1C_S1C_EEES1H_EEENSB_IJS1L_S1K_NSB_IJSY_NSC_ILi4096EEEEEEEEEEEEEvEEEENS_8epilogue10collective6detail29Sm90TmaWarpSpecializedAdapterINS23_15DefaultEpilogueISM_NSB_IJNSB_IJllllEEESE_SY_EEES28_NS22_6thread17LinearCombinationISM_Li1EffLNS29_9ScaleType4KindE0ELNS_15FloatRoundStyleE2ESM_EENS_4gemm15EpilogueDefaultEEEEEvvEEEEvNT_6ParamsE,@function
        .size           _ZN7cutlass13device_kernelINS_4conv6kernel13ConvUniversalINS1_16ConvProblemShapeILNS1_8OperatorE1ELi3EEENS1_10collective14CollectiveConvINS1_46MainloopSm90TmaGmmaWarpSpecializedImplicitGemmILS5_1ELi9ELi3EN4cute5tupleIJNSA_1CILi2EEENSC_ILi1EEESE_EEENS1_36KernelImplicitTmaWarpSpecializedSm90ELi1EEENSB_IJNSC_ILi128EEENSC_ILi64EEENSB_IJSJ_EEEEEENS_6half_tESM_NSA_8TiledMMAINSA_8MMA_AtomIJNSA_4SM904GMMA25MMA_64x64x16_F32F16F16_SSILNSQ_5MajorE0ELSS_1ELNSQ_7ScaleInE1ELST_1EEEEEENSA_6LayoutINSB_IJSE_SE_SE_EEENSB_IJNSC_ILi0EEESY_SY_EEEEENSB_IJNSA_10UnderscoreES11_S11_EEEEENS7_6detail26Sm90ImplicitGemmTileTraitsINSA_20SM90_TMA_LOAD_IM2COLENSA_14ComposedLayoutINSA_7SwizzleILi3ELi4ELi3EEENSA_18smem_ptr_flag_bitsILi16EEENSW_INSB_IJNSB_IJNSC_ILi8EEENSC_ILi16EEEEEENSB_IJSJ_SE_EEENSB_IJSE_NSC_ILi9EEEEEEEEENSB_IJNSB_IJSJ_NSC_ILi512EEEEEENSB_IJSE_SY_EEENSB_IJSY_NSC_ILi8192EEEEEEEEEEEEEvEENS15_INSA_23SM90_TMA_LOAD_MULTICASTENS17_IS19_S1B_NSW_INSB_IJS1F_NSB_IJS1C_S1C_EEES1H_EEENSB_IJS1L_S1K_NSB_IJSY_NSC_ILi4096EEEEEEEEEEEEEvEEEENS_8epilogue10collective6detail29Sm90TmaWarpSpecializedAdapterINS23_15DefaultEpilogueISM_NSB_IJNSB_IJllllEEESE_SY_EEES28_NS22_6thread17LinearCombinationISM_Li1EffLNS29_9ScaleType4KindE0ELNS_15FloatRoundStyleE2ESM_EENS_4gemm15EpilogueDefaultEEEEEvvEEEEvNT_6ParamsE,(.L_x_167 - _ZN7cutlass13device_kernelINS_4conv6kernel13ConvUniversalINS1_16ConvProblemShapeILNS1_8OperatorE1ELi3EEENS1_10collective14CollectiveConvINS1_46MainloopSm90TmaGmmaWarpSpecializedImplicitGemmILS5_1ELi9ELi3EN4cute5tupleIJNSA_1CILi2EEENSC_ILi1EEESE_EEENS1_36KernelImplicitTmaWarpSpecializedSm90ELi1EEENSB_IJNSC_ILi128EEENSC_ILi64EEENSB_IJSJ_EEEEEENS_6half_tESM_NSA_8TiledMMAINSA_8MMA_AtomIJNSA_4SM904GMMA25MMA_64x64x16_F32F16F16_SSILNSQ_5MajorE0ELSS_1ELNSQ_7ScaleInE1ELST_1EEEEEENSA_6LayoutINSB_IJSE_SE_SE_EEENSB_IJNSC_ILi0EEESY_SY_EEEEENSB_IJNSA_10UnderscoreES11_S11_EEEEENS7_6detail26Sm90ImplicitGemmTileTraitsINSA_20SM90_TMA_LOAD_IM2COLENSA_14ComposedLayoutINSA_7SwizzleILi3ELi4ELi3EEENSA_18smem_ptr_flag_bitsILi16EEENSW_INSB_IJNSB_IJNSC_ILi8EEENSC_ILi16EEEEEENSB_IJSJ_SE_EEENSB_IJSE_NSC_ILi9EEEEEEEEENSB_IJNSB_IJSJ_NSC_ILi512EEEEEENSB_IJSE_SY_EEENSB_IJSY_NSC_ILi8192EEEEEEEEEEEEEvEENS15_INSA_23SM90_TMA_LOAD_MULTICASTENS17_IS19_S1B_NSW_INSB_IJS1F_NSB_IJS1C_S1C_EEES1H_EEENSB_IJS1L_S1K_NSB_IJSY_NSC_ILi4096EEEEEEEEEEEEEvEEEENS_8epilogue10collective6detail29Sm90TmaWarpSpecializedAdapterINS23_15DefaultEpilogueISM_NSB_IJNSB_IJllllEEESE_SY_EEES28_NS22_6thread17LinearCombinationISM_Li1EffLNS29_9ScaleType4KindE0ELNS_15FloatRoundStyleE2ESM_EENS_4gemm15EpilogueDefaultEEEEEvvEEEEvNT_6ParamsE)
        .other          _ZN7cutlass13device_kernelINS_4conv6kernel13ConvUniversalINS1_16ConvProblemShapeILNS1_8OperatorE1ELi3EEENS1_10collective14CollectiveConvINS1_46MainloopSm90TmaGmmaWarpSpecializedImplicitGemmILS5_1ELi9ELi3EN4cute5tupleIJNSA_1CILi2EEENSC_ILi1EEESE_EEENS1_36KernelImplicitTmaWarpSpecializedSm90ELi1EEENSB_IJNSC_ILi128EEENSC_ILi64EEENSB_IJSJ_EEEEEENS_6half_tESM_NSA_8TiledMMAINSA_8MMA_AtomIJNSA_4SM904GMMA25MMA_64x64x16_F32F16F16_SSILNSQ_5MajorE0ELSS_1ELNSQ_7ScaleInE1ELST_1EEEEEENSA_6LayoutINSB_IJSE_SE_SE_EEENSB_IJNSC_ILi0EEESY_SY_EEEEENSB_IJNSA_10UnderscoreES11_S11_EEEEENS7_6detail26Sm90ImplicitGemmTileTraitsINSA_20SM90_TMA_LOAD_IM2COLENSA_14ComposedLayoutINSA_7SwizzleILi3ELi4ELi3EEENSA_18smem_ptr_flag_bitsILi16EEENSW_INSB_IJNSB_IJNSC_ILi8EEENSC_ILi16EEEEEENSB_IJSJ_SE_EEENSB_IJSE_NSC_ILi9EEEEEEEEENSB_IJNSB_IJSJ_NSC_ILi512EEEEEENSB_IJSE_SY_EEENSB_IJSY_NSC_ILi8192EEEEEEEEEEEEEvEENS15_INSA_23SM90_TMA_LOAD_MULTICASTENS17_IS19_S1B_NSW_INSB_IJS1F_NSB_IJS1C_S1C_EEES1H_EEENSB_IJS1L_S1K_NSB_IJSY_NSC_ILi4096EEEEEEEEEEEEEvEEEENS_8epilogue10collective6detail29Sm90TmaWarpSpecializedAdapterINS23_15DefaultEpilogueISM_NSB_IJNSB_IJllllEEESE_SY_EEES28_NS22_6thread17LinearCombinationISM_Li1EffLNS29_9ScaleType4KindE0ELNS_15FloatRoundStyleE2ESM_EENS_4gemm15EpilogueDefaultEEEEEvvEEEEvNT_6ParamsE,@"STO_CUDA_ENTRY STV_DEFAULT"
_ZN7cutlass13device_kernelINS_4conv6kernel13ConvUniversalINS1_16ConvProblemShapeILNS1_8OperatorE1ELi3EEENS1_10collective14CollectiveConvINS1_46MainloopSm90TmaGmmaWarpSpecializedImplicitGemmILS5_1ELi9ELi3EN4cute5tupleIJNSA_1CILi2EEENSC_ILi1EEESE_EEENS1_36KernelImplicitTmaWarpSpecializedSm90ELi1EEENSB_IJNSC_ILi128EEENSC_ILi64EEENSB_IJSJ_EEEEEENS_6half_tESM_NSA_8TiledMMAINSA_8MMA_AtomIJNSA_4SM904GMMA25MMA_64x64x16_F32F16F16_SSILNSQ_5MajorE0ELSS_1ELNSQ_7ScaleInE1ELST_1EEEEEENSA_6LayoutINSB_IJSE_SE_SE_EEENSB_IJNSC_ILi0EEESY_SY_EEEEENSB_IJNSA_10UnderscoreES11_S11_EEEEENS7_6detail26Sm90ImplicitGemmTileTraitsINSA_20SM90_TMA_LOAD_IM2COLENSA_14ComposedLayoutINSA_7SwizzleILi3ELi4ELi3EEENSA_18smem_ptr_flag_bitsILi16EEENSW_INSB_IJNSB_IJNSC_ILi8EEENSC_ILi16EEEEEENSB_IJSJ_SE_EEENSB_IJSE_NSC_ILi9EEEEEEEEENSB_IJNSB_IJSJ_NSC_ILi512EEEEEENSB_IJSE_SY_EEENSB_IJSY_NSC_ILi8192EEEEEEEEEEEEEvEENS15_INSA_23SM90_TMA_LOAD_MULTICASTENS17_IS19_S1B_NSW_INSB_IJS1F_NSB_IJS1C_S1C_EEES1H_EEENSB_IJS1L_S1K_NSB_IJSY_NSC_ILi4096EEEEEEEEEEEEEvEEEENS_8epilogue10collective6detail29Sm90TmaWarpSpecializedAdapterINS23_15DefaultEpilogueISM_NSB_IJNSB_IJllllEEESE_SY_EEES28_NS22_6thread17LinearCombinationISM_Li1EffLNS29_9ScaleType4KindE0ELNS_15FloatRoundStyleE2ESM_EENS_4gemm15EpilogueDefaultEEEEEvvEEEEvNT_6ParamsE:
[----:B------:R-:W-:Y:S01]  /*0000*/  LDC R1, c[0x0][0x28] ;  /* 0x00000a00ff017b82 */ /* 0x000fe20000000800 */
[----:B------:R-:W0:Y:S01]  /*0010*/  S2R R10, SR_TID.X ;  /* 0x00000000000a7919 */ /* 0x000e220000002100 */
[----:B------:R-:W-:Y:S01]  /*0020*/  ELECT P0, URZ, PT ;  /* 0x00000000003f782f */ /* 0x000fe20003800000 */
[----:B------:R-:W-:Y:S01]  /*0030*/  BSSY B0, `(.L_x_0) ;  /* 0x0000010000007945 */ /* 0x000fe20003800000 */
[----:B------:R-:W1:Y:S01]  /*0040*/  S2R R11, SR_CTAID.X ;  /* 0x00000000000b7919 */ /* 0x000e620000002500 */
[--C-:B0-----:R-:W-:Y:S02]  /*0050*/  SHF.R.U32.HI R0, RZ, 0x5, R10.reuse ;  /* 0x00000005ff007819 */ /* 0x101fe4000001160a */
[----:B------:R-:W-:-:S03]  /*0060*/  SHF.R.U32.HI R2, RZ, 0x7, R10 ;  /* 0x00000007ff027819 */ /* 0x000fc6000001160a */
[----:B------:R-:W0:Y:S04]  /*0070*/  SHFL.IDX PT, R3, R0, RZ, 0x1f ;  /* 0x00001fff00037589 */ /* 0x000e2800000e0000 */
[----:B------:R2:W3:Y:S01]  /*0080*/  SHFL.IDX PT, R9, R2, RZ, 0x1f ;  /* 0x00001fff02097589 */ /* 0x0004e200000e0000 */
[----:B0-----:R-:W-:-:S13]  /*0090*/  ISETP.NE.OR P0, PT, R3, RZ, !P0 ;  /* 0x000000ff0300720c */ /* 0x001fda0004705670 */
[----:B-123--:R-:W-:Y:S05]  /*00a0*/  @P0 BRA `(.L_x_1) ;  /* 0x0000000000200947 */ /* 0x00efea0003800000 */
[----:B------:R-:W-:Y:S02]  /*00b0*/  ULDC.64 UR4, c[0x0][0x198] ;  /* 0x0000660000047ab9 */ /* 0x000fe40000000a00 */
[----:B------:R-:W-:Y:S02]  /*00c0*/  UIADD3 UR6, UP0, UR4, 0xf0, URZ ;  /* 0x000000f004067890 */ /* 0x000fe4000ff1e03f */
[----:B------:R-:W-:Y:S02]  /*00d0*/  UIADD3 UR4, UP1, UR4, 0x270, URZ ;  /* 0x0000027004047890 */ /* 0x000fe4000ff3e03f */
[----:B------:R-:W-:Y:S02]  /*00e0*/  UIADD3.X UR7, URZ, UR5, URZ, UP0, !UPT ;  /* 0x000000053f077290 */ /* 0x000fe400087fe43f */
[----:B------:R-:W-:-:S07]  /*00f0*/  UIADD3.X UR5, URZ, UR5, URZ, UP1, !UPT ;  /* 0x000000053f057290 */ /* 0x000fce0008ffe43f */
[----:B------:R0:W-:Y:S02]  /*0100*/  UTMACCTL.PF [UR6] ;  /* 0x00000000060079b9 */ /* 0x0001e40008040000 */
[----:B------:R0:W-:Y:S02]  /*0110*/  UTMACCTL.PF [UR4] ;  /* 0x00000000040079b9 */ /* 0x0001e40008040000 */
[----:B0-----:R-:W-:Y:S01]  /*0120*/  NOP ;  /* 0x0000000000007918 */ /* 0x001fe20000000000 */
.L_x_1:
[----:B------:R-:W-:Y:S05]  /*0130*/  BSYNC B0 ;  /* 0x0000000000007941 */ /* 0x000fea0003800000 */
.L_x_0:
[----:B------:R-:W0:Y:S01]  /*0140*/  SHFL.IDX PT, R0, R0, RZ, 0x1f ;  /* 0x00001fff00007589 */ /* 0x000e2200000e0000 */
[----:B------:R-:W-:Y:S02]  /*0150*/  SHF.R.S32.HI R5, RZ, 0x1f, R10 ;  /* 0x0000001fff057819 */ /* 0x000fe4000001140a */
[----:B------:R-:W-:Y:S01]  /*0160*/  I2FP.F32.U32 R6, R11 ;  /* 0x0000000b00067245 */ /* 0x000fe20000201000 */
[----:B------:R-:W1:Y:S01]  /*0170*/  S2R R12, SR_CTAID.Y ;  /* 0x00000000000c7919 */ /* 0x000e620000002600 */
[----:B------:R-:W-:-:S04]  /*0180*/  LEA.HI R5, R5, R10, RZ, 0x7 ;  /* 0x0000000a05057211 */ /* 0x000fc800078f38ff */
[----:B------:R-:W-:-:S05]  /*0190*/  LOP3.LUT R5, R5, 0xffffff80, RZ, 0xc0, !PT ;  /* 0xffffff8005057812 */ /* 0x000fca00078ec0ff */
[----:B------:R-:W-:-:S05]  /*01a0*/  IMAD.IADD R13, R10, 0x1, -R5 ;  /* 0x000000010a0d7824 */ /* 0x000fca00078e0a05 */
[----:B------:R-:W-:-:S04]  /*01b0*/  SHF.R.S32.HI R2, RZ, 0x1f, R13 ;  /* 0x0000001fff027819 */ /* 0x000fc8000001140d */
[----:B------:R-:W-:Y:S02]  /*01c0*/  LEA.HI R2, R2, R13, RZ, 0x3 ;  /* 0x0000000d02027211 */ /* 0x000fe400078f18ff */
[----:B0-----:R-:W-:Y:S02]  /*01d0*/  ISETP.NE.AND P0, PT, R0, RZ, PT ;  /* 0x000000ff0000720c */ /* 0x001fe40003f05270 */
[--C-:B------:R-:W-:Y:S02]  /*01e0*/  SHF.R.S32.HI R4, RZ, 0x3, R2.reuse ;  /* 0x00000003ff047819 */ /* 0x100fe40000011402 */
[----:B------:R-:W-:Y:S02]  /*01f0*/  SHF.R.S32.HI R5, RZ, 0x1f, R2 ;  /* 0x0000001fff057819 */ /* 0x000fe40000011402 */
[----:B------:R-:W-:-:S07]  /*0200*/  SHF.R.S32.HI R7, RZ, 0x1f, R0 ;  /* 0x0000001fff077819 */ /* 0x000fce0000011400 */
[----:B-1----:R-:W-:Y:S05]  /*0210*/  @P0 BRA `(.L_x_2) ;  /* 0x00000000008c0947 */ /* 0x002fea0003800000 */
[----:B------:R-:W-:Y:S01]  /*0220*/  ELECT P0, URZ, PT ;  /* 0x00000000003f782f */ /* 0x000fe20003800000 */
[----:B------:R-:W-:-:S12]  /*0230*/  BSSY B0, `(.L_x_2) ;  /* 0x0000021000007945 */ /* 0x000fd80003800000 */
[----:B------:R-:W-:Y:S05]  /*0240*/  @!P0 BRA `(.L_x_3) ;  /* 0x00000000007c8947 */ /* 0x000fea0003800000 */
[----:B------:R-:W0:Y:S01]  /*0250*/  S2UR UR8, SR_CgaCtaId ;  /* 0x00000000000879c3 */ /* 0x000e220000008800 */
[----:B------:R-:W-:Y:S01]  /*0260*/  UMOV UR4, 0x400 ;  /* 0x0000040000047882 */ /* 0x000fe20000000000 */
[----:B------:R-:W-:Y:S01]  /*0270*/  UMOV UR5, 0x1 ;  /* 0x0000000100057882 */ /* 0x000fe20000000000 */
[----:B------:R-:W-:Y:S02]  /*0280*/  UMOV UR6, 0x2 ;  /* 0x0000000200067882 */ /* 0x000fe40000000000 */
[----:B------:R-:W-:-:S04]  /*0290*/  UIADD3 UR6, -UR6, 0x100000, URZ ;  /* 0x0010000006067890 */ /* 0x000fc8000fffe13f */
[----:B------:R-:W-:Y:S02]  /*02a0*/  USHF.L.U32 UR7, UR6, 0xb, URZ ;  /* 0x0000000b06077899 */ /* 0x000fe4000800063f */
[----:B------:R-:W-:Y:S02]  /*02b0*/  USHF.L.U32 UR6, UR6, 0x1, URZ ;  /* 0x0000000106067899 */ /* 0x000fe4000800063f */
[----:B0-----:R-:W-:Y:S02]  /*02c0*/  ULEA UR8, UR8, UR4, 0x18 ;  /* 0x0000000408087291 */ /* 0x001fe4000f8ec03f */
[----:B------:R-:W-:-:S04]  /*02d0*/  UIADD3 UR4, -UR5, 0x100000, URZ ;  /* 0x0010000005047890 */ /* 0x000fc8000fffe13f */
[----:B------:R-:W-:Y:S02]  /*02e0*/  USHF.L.U32 UR5, UR4, 0xb, URZ ;  /* 0x0000000b04057899 */ /* 0x000fe4000800063f */
[----:B------:R-:W-:Y:S01]  /*02f0*/  USHF.L.U32 UR4, UR4, 0x1, URZ ;  /* 0x0000000104047899 */ /* 0x000fe2000800063f */
[----:B------:R-:W0:Y:S11]  /*0300*/  FENCE.VIEW.ASYNC.S ;  /* 0x00000000000073c6 */ /* 0x000e360000000000 */
[----:B0-----:R0:W1:Y:S01]  /*0310*/  SYNCS.EXCH.64 URZ, [UR8+0x36000], UR4 ;  /* 0x03600004083f75b2 */ /* 0x0010620008000100 */
[----:B------:R0:W2:Y:S01]  /*0320*/  SYNCS.EXCH.64 URZ, [UR8+0x36048], UR6 ;  /* 0x03604806083f75b2 */ /* 0x0000a20008000100 */
[----:B------:R0:W3:Y:S01]  /*0330*/  SYNCS.EXCH.64 URZ, [UR8+0x36008], UR4 ;  /* 0x03600804083f75b2 */ /* 0x0000e20008000100 */
[----:B------:R0:W4:Y:S01]  /*0340*/  SYNCS.EXCH.64 URZ, [UR8+0x36050], UR6 ;  /* 0x03605006083f75b2 */ /* 0x0001220008000100 */
[----:B------:R0:W0:Y:S01]  /*0350*/  SYNCS.EXCH.64 URZ, [UR8+0x36010], UR4 ;  /* 0x03601004083f75b2 */ /* 0x0000220008000100 */
        /* <DEDUP_REMOVED lines=13> */
[----:B------:R-:W-:Y:S01]  /*0430*/  NOP ;  /* 0x0000000000007918 */ /* 0x000fe20000000000 */
.L_x_3:
[----:B0-----:R-:W-:Y:S05]  /*0440*/  BSYNC B0 ;  /* 0x0000000000007941 */ /* 0x001fea0003800000 */
.L_x_2:
[----:B------:R-:W-:Y:S01]  /*0450*/  ULDC UR4, c[0x0][0x150] ;  /* 0x0000540000047ab9 */ /* 0x000fe20000000800 */
[----:B------:R-:W-:Y:S01]  /*0460*/  LEA.HI R5, R5, R4, RZ, 0x2 ;  /* 0x0000000405057211 */ /* 0x000fe200078f10ff */
[----:B------:R-:W-:Y:S01]  /*0470*/  FMUL R6, R6, UR4 ;  /* 0x0000000406067c20 */ /* 0x000fe20008400000 */
[----:B------:R-:W-:Y:S01]  /*0480*/  LEA.HI R7, R7, R0, RZ, 0x2 ;  /* 0x0000000007077211 */ /* 0x000fe200078f10ff */
[----:B------:R-:W-:Y:S01]  /*0490*/  ULDC UR4, c[0x0][0x154] ;  /* 0x0000550000047ab9 */ /* 0x000fe20000000800 */
[----:B------:R-:W-:Y:S01]  /*04a0*/  LOP3.LUT R5, R5, 0xfffffffc, RZ, 0xc0, !PT ;  /* 0xfffffffc05057812 */ /* 0x000fe200078ec0ff */
[----:B------:R-:W0:Y:S01]  /*04b0*/  LDC R14, c[0x0][0x140] ;  /* 0x00005000ff0e7b82 */ /* 0x000e220000000800 */
[----:B------:R-:W-:Y:S01]  /*04c0*/  LOP3.LUT R7, R7, 0x3ffffffc, RZ, 0xc0, !PT ;  /* 0x3ffffffc07077812 */ /* 0x000fe200078ec0ff */
[----:B------:R-:W5:Y:S01]  /*04d0*/  F2I.U32.TRUNC.NTZ R6, R6 ;  /* 0x0000000600067305 */ /* 0x000f62000020f000 */
[----:B------:R-:W-:Y:S01]  /*04e0*/  I2FP.F32.U32 R2, R12 ;  /* 0x0000000c00027245 */ /* 0x000fe20000201000 */
[----:B------:R-:W-:Y:S01]  /*04f0*/  IMAD.IADD R5, R4, 0x1, -R5 ;  /* 0x0000000104057824 */ /* 0x000fe200078e0a05 */
[----:B------:R-:W-:Y:S01]  /*0500*/  LOP3.LUT P0, RZ, R13, 0x7, RZ, 0xc0, !PT ;  /* 0x000000070dff7812 */ /* 0x000fe2000780c0ff */
[----:B------:R-:W-:Y:S01]  /*0510*/  IMAD.IADD R0, R0, 0x1, -R7 ;  /* 0x0000000100007824 */ /* 0x000fe200078e0a07 */
[----:B------:R-:W-:Y:S01]  /*0520*/  ISETP.NE.AND P3, PT, R9, 0x1, PT ;  /* 0x000000010900780c */ /* 0x000fe20003f65270 */
[----:B------:R-:W-:Y:S01]  /*0530*/  FMUL R8, R2, UR4 ;  /* 0x0000000402087c20 */ /* 0x000fe20008400000 */
[----:B------:R-:W-:Y:S01]  /*0540*/  ULDC UR4, c[0x0][0x144] ;  /* 0x0000510000047ab9 */ /* 0x000fe20000000800 */
[----:B------:R-:W-:Y:S01]  /*0550*/  IMAD R5, R0, 0x4, R5 ;  /* 0x0000000400057824 */ /* 0x000fe200078e0205 */
[----:B------:R-:W-:Y:S01]  /*0560*/  NOP ;  /* 0x0000000000007918 */ /* 0x000fe20000000000 */
[----:B------:R-:W-:-:S02]  /*0570*/  NOP ;  /* 0x0000000000007918 */ /* 0x000fc40000000000 */
[----:B------:R-:W1:Y:S01]  /*0580*/  F2I.U32.TRUNC.NTZ R8, R8 ;  /* 0x0000000800087305 */ /* 0x000e62000020f000 */
[----:B------:R-:W-:Y:S01]  /*0590*/  LEA.HI R0, R5, R5, RZ, 0x1 ;  /* 0x0000000505007211 */ /* 0x000fe200078f08ff */
[----:B-----5:R-:W-:-:S03]  /*05a0*/  IMAD.MOV R2, RZ, RZ, -R6 ;  /* 0x000000ffff027224 */ /* 0x020fc600078e0a06 */
[----:B------:R-:W-:Y:S01]  /*05b0*/  LOP3.LUT R0, R0, 0xfffffffe, RZ, 0xc0, !PT ;  /* 0xfffffffe00007812 */ /* 0x000fe200078ec0ff */
[----:B------:R-:W-:Y:S01]  /*05c0*/  IMAD R7, R2, UR4, R11 ;  /* 0x0000000402077c24 */ /* 0x000fe2000f8e020b */
[----:B------:R-:W-:Y:S01]  /*05d0*/  ULDC UR4, c[0x0][0x148] ;  /* 0x0000520000047ab9 */ /* 0x000fe20000000800 */
[C---:B------:R-:W-:Y:S01]  /*05e0*/  IMAD.SHL.U32 R2, R5.reuse, 0x4, RZ ;  /* 0x0000000405027824 */ /* 0x040fe200078e00ff */
[----:B0-----:R-:W-:Y:S01]  /*05f0*/  ISETP.EQ.U32.AND P1, PT, R14, 0x1, PT ;  /* 0x000000010e00780c */ /* 0x001fe20003f22070 */
[----:B------:R-:W-:-:S03]  /*0600*/  IMAD.IADD R0, R5, 0x1, -R0 ;  /* 0x0000000105007824 */ /* 0x000fc600078e0a00 */
[----:B------:R-:W-:Y:S01]  /*0610*/  LOP3.LUT R2, R5, 0xc, R2, 0x78, !PT ;  /* 0x0000000c05027812 */ /* 0x000fe200078e7802 */
[----:B-1----:R-:W-:Y:S01]  /*0620*/  IMAD.MOV R5, RZ, RZ, -R8 ;  /* 0x000000ffff057224 */ /* 0x002fe200078e0a08 */
[----:B------:R-:W-:Y:S02]  /*0630*/  ISETP.NE.AND P4, PT, R0, R7, PT ;  /* 0x000000070000720c */ /* 0x000fe40003f85270 */
[----:B------:R-:W-:Y:S01]  /*0640*/  SHF.R.S32.HI R0, RZ, 0x1f, R3 ;  /* 0x0000001fff007819 */ /* 0x000fe20000011403 */
[----:B------:R-:W-:Y:S01]  /*0650*/  IMAD R5, R5, UR4, R12 ;  /* 0x0000000405057c24 */ /* 0x000fe2000f8e020c */
[----:B------:R-:W-:Y:S02]  /*0660*/  ISETP.LT.U32.AND P0, PT, R2, 0x2, !P0 ;  /* 0x000000020200780c */ /* 0x000fe40004701070 */
[----:B------:R-:W-:-:S04]  /*0670*/  LEA.HI R0, R0, R3, RZ, 0x2 ;  /* 0x0000000300007211 */ /* 0x000fc800078f10ff */
[----:B------:R-:W-:-:S03]  /*0680*/  LOP3.LUT R0, R0, 0xfffffffc, RZ, 0xc0, !PT ;  /* 0xfffffffc00007812 */ /* 0x000fc600078ec0ff */
[----:B------:R-:W-:Y:S02]  /*0690*/  @P4 LEA.HI R4, R2, R2, RZ, 0x1 ;  /* 0x0000000202044211 */ /* 0x000fe400078f08ff */
[----:B------:R-:W-:Y:S02]  /*06a0*/  IMAD.IADD R8, R3, 0x1, -R0 ;  /* 0x0000000103087824 */ /* 0x000fe400078e0a00 */
[----:B------:R-:W-:-:S03]  /*06b0*/  @P4 SHF.R.S32.HI R4, RZ, 0x1, R4 ;  /* 0x00000001ff044819 */ /* 0x000fc60000011404 */
[----:B------:R-:W-:Y:S02]  /*06c0*/  LOP3.LUT P2, RZ, R9, R8, RZ, 0xfc, !PT ;  /* 0x0000000809ff7212 */ /* 0x000fe4000784fcff */
[----:B------:R-:W-:Y:S01]  /*06d0*/  @P4 ISETP.NE.AND P5, PT, R4, R5, PT ;  /* 0x000000050400420c */ /* 0x000fe20003fa5270 */
[----:B------:R-:W-:Y:S01]  /*06e0*/  IMAD.MOV.U32 R4, RZ, RZ, 0x1 ;  /* 0x00000001ff047424 */ /* 0x000fe200078e00ff */
[----:B------:R-:W-:Y:S02]  /*06f0*/  SEL R3, RZ, 0x1, P2 ;  /* 0x00000001ff037807 */ /* 0x000fe40001000000 */
[----:B------:R-:W-:Y:S02]  /*0700*/  SEL R5, RZ, 0x1, !P0 ;  /* 0x00000001ff057807 */ /* 0x000fe40004000000 */
[----:B------:R-:W-:Y:S02]  /*0710*/  @P4 SEL R4, RZ, 0x1, P5 ;  /* 0x00000001ff044807 */ /* 0x000fe40002800000 */
[----:B------:R-:W-:-:S02]  /*0720*/  SEL R3, R3, 0x2, P3 ;  /* 0x0000000203037807 */ /* 0x000fc40001800000 */
[----:B------:R-:W-:Y:S01]  /*0730*/  LOP3.LUT R4, R4, R5, RZ, 0xc0, !PT ;  /* 0x0000000504047212 */ /* 0x000fe200078ec0ff */
[----:B------:R-:W-:Y:S06]  /*0740*/  @!P1 BRA `(.L_x_4) ;  /* 0x0000000000089947 */ /* 0x000fec0003800000 */
[----:B--234-:R-:W-:Y:S01]  /*0750*/  UCGABAR_ARV ;  /* 0x00000000000079c7 */ /* 0x01cfe20008000000 */
[----:B------:R-:W-:Y:S05]  /*0760*/  BRA `(.L_x_5) ;  /* 0x0000000000047947 */ /* 0x000fea0003800000 */
.L_x_4:
[----:B--234-:R-:W-:Y:S01]  /*0770*/  NOP ;  /* 0x0000000000007918 */ /* 0x01cfe20000000000 */
.L_x_5:
[----:B------:R-:W-:Y:S01]  /*0780*/  ULDC.64 UR4, c[0x0][0x618] ;  /* 0x0001860000047ab9 */ /* 0x000fe20000000a00 */
[----:B------:R-:W-:Y:S01]  /*0790*/  ULDC.64 UR12, c[0x0][0x208] ;  /* 0x00008200000c7ab9 */ /* 0x000fe20000000a00 */
[----:B------:R-:W-:-:S04]  /*07a0*/  ISETP.NE.U32.AND P0, PT, RZ, UR4, PT ;  /* 0x00000004ff007c0c */ /* 0x000fc8000bf05070 */
[----:B------:R-:W-:-:S13]  /*07b0*/  ISETP.NE.AND.EX P0, PT, RZ, UR5, PT, P0 ;  /* 0x00000005ff007c0c */ /* 0x000fda000bf05300 */
[----:B------:R-:W-:Y:S05]  /*07c0*/  @!P0 BRA `(.L_x_6) ;  /* 0x00000000001c8947 */ /* 0x000fea0003800000 */
[----:B------:R-:W0:Y:S02]  /*07d0*/  LDC.64 R6, c[0x0][0x618] ;  /* 0x00018600ff067b82 */ /* 0x000e240000000a00 */
[----:B0-----:R-:W2:Y:S02]  /*07e0*/  LDG.E.64 R6, desc[UR12][R6.64] ;  /* 0x0000000c06067981 */ /* 0x001ea4000c1e1b00 */
[----:B--2---:R-:W-:-:S04]  /*07f0*/  ISETP.NE.U32.AND P0, PT, R6, RZ, PT ;  /* 0x000000ff0600720c */ /* 0x004fc80003f05070 */
[----:B------:R-:W-:-:S13]  /*0800*/  ISETP.NE.AND.EX P0, PT, R7, RZ, PT, P0 ;  /* 0x000000ff0700720c */ /* 0x000fda0003f05300 */
[----:B------:R-:W-:Y:S05]  /*0810*/  @!P0 BRA `(.L_x_6) ;  /* 0x0000000000088947 */ /* 0x000fea0003800000 */
[----:B------:R0:W5:Y:S01]  /*0820*/  LD.E R0, desc[UR12][R6.64] ;  /* 0x0000000c06007980 */ /* 0x000162000c101900 */
[----:B------:R-:W-:Y:S05]  /*0830*/  BRA `(.L_x_7) ;  /* 0x0000000000207947 */ /* 0x000fea0003800000 */
.L_x_6:
[----:B------:R-:W-:Y:S02]  /*0840*/  ULDC.64 UR4, c[0x0][0x608] ;  /* 0x0001820000047ab9 */ /* 0x000fe40000000a00 */
[----:B------:R-:W-:-:S04]  /*0850*/  ISETP.NE.U32.AND P0, PT, RZ, UR4, PT ;  /* 0x00000004ff007c0c */ /* 0x000fc8000bf05070 */
[----:B------:R-:W-:-:S13]  /*0860*/  ISETP.NE.AND.EX P0, PT, RZ, UR5, PT, P0 ;  /* 0x00000005ff007c0c */ /* 0x000fda000bf05300 */
[----:B------:R-:W-:Y:S05]  /*0870*/  @!P0 BRA `(.L_x_8) ;  /* 0x00000000000c8947 */ /* 0x000fea0003800000 */
[----:B------:R-:W0:Y:S02]  /*0880*/  LDC.64 R6, c[0x0][0x608] ;  /* 0x00018200ff067b82 */ /* 0x000e240000000a00 */
[----:B0-----:R1:W5:Y:S01]  /*0890*/  LDG.E R0, desc[UR12][R6.64] ;  /* 0x0000000c06007981 */ /* 0x001362000c1e1900 */
[----:B------:R-:W-:Y:S05]  /*08a0*/  BRA `(.L_x_7) ;  /* 0x0000000000047947 */ /* 0x000fea0003800000 */
.L_x_8:
[----:B------:R-:W2:Y:S02]  /*08b0*/  LDC R0, c[0x0][0x600] ;  /* 0x00018000ff007b82 */ /* 0x000ea40000000800 */
.L_x_7:
[----:B------:R-:W-:Y:S02]  /*08c0*/  ULDC.64 UR4, c[0x0][0x620] ;  /* 0x0001880000047ab9 */ /* 0x000fe40000000a00 */
[----:B------:R-:W-:-:S04]  /*08d0*/  ISETP.NE.U32.AND P0, PT, RZ, UR4, PT ;  /* 0x00000004ff007c0c */ /* 0x000fc8000bf05070 */
[----:B------:R-:W-:-:S13]  /*08e0*/  ISETP.NE.AND.EX P0, PT, RZ, UR5, PT, P0 ;  /* 0x00000005ff007c0c */ /* 0x000fda000bf05300 */
[----:B------:R-:W-:Y:S05]  /*08f0*/  @!P0 BRA `(.L_x_9) ;  /* 0x00000000001c8947 */ /* 0x000fea0003800000 */
[----:B01----:R-:W0:Y:S02]  /*0900*/  LDC.64 R6, c[0x0][0x620] ;  /* 0x00018800ff067b82 */ /* 0x003e240000000a00 */
[----:B0-----:R-:W3:Y:S02]  /*0910*/  LDG.E.64 R6, desc[UR12][R6.64] ;  /* 0x0000000c06067981 */ /* 0x001ee4000c1e1b00 */
[----:B---3--:R-:W-:-:S04]  /*0920*/  ISETP.NE.U32.AND P0, PT, R6, RZ, PT ;  /* 0x000000ff0600720c */ /* 0x008fc80003f05070 */
[----:B------:R-:W-:-:S13]  /*0930*/  ISETP.NE.AND.EX P0, PT, R7, RZ, PT, P0 ;  /* 0x000000ff0700720c */ /* 0x000fda0003f05300 */
[----:B------:R-:W-:Y:S05]  /*0940*/  @!P0 BRA `(.L_x_9) ;  /* 0x0000000000088947 */ /* 0x000fea0003800000 */
[----:B------:R0:W5:Y:S01]  /*0950*/  LD.E R14, desc[UR12][R6.64] ;  /* 0x0000000c060e7980 */ /* 0x000162000c101900 */
[----:B------:R-:W-:Y:S05]  /*0960*/  BRA `(.L_x_10) ;  /* 0x0000000000207947 */ /* 0x000fea0003800000 */
.L_x_9:
[----:B------:R-:W-:Y:S02]  /*0970*/  ULDC.64 UR4, c[0x0][0x610] ;  /* 0x0001840000047ab9 */ /* 0x000fe40000000a00 */
[----:B------:R-:W-:-:S04]  /*0980*/  ISETP.NE.U32.AND P0, PT, RZ, UR4, PT ;  /* 0x00000004ff007c0c */ /* 0x000fc8000bf05070 */
[----:B------:R-:W-:-:S13]  /*0990*/  ISETP.NE.AND.EX P0, PT, RZ, UR5, PT, P0 ;  /* 0x00000005ff007c0c */ /* 0x000fda000bf05300 */
[----:B------:R-:W-:Y:S05]  /*09a0*/  @!P0 BRA `(.L_x_11) ;  /* 0x00000000000c8947 */ /* 0x000fea0003800000 */
[----:B------:R-:W3:Y:S02]  /*09b0*/  LDC.64 R14, c[0x0][0x610] ;  /* 0x00018400ff0e7b82 */ /* 0x000ee40000000a00 */
[----:B---3--:R3:W5:Y:S01]  /*09c0*/  LDG.E R14, desc[UR12][R14.64] ;  /* 0x0000000c0e0e7981 */ /* 0x008762000c1e1900 */
[----:B------:R-:W-:Y:S05]  /*09d0*/  BRA `(.L_x_10) ;  /* 0x0000000000047947 */ /* 0x000fea0003800000 */
.L_x_11:
[----:B------:R-:W4:Y:S02]  /*09e0*/  LDC R14, c[0x0][0x604] ;  /* 0x00018100ff0e7b82 */ /* 0x000f240000000800 */
.L_x_10:
[----:B------:R-:W1:Y:S01]  /*09f0*/  LDC R5, c[0x0][0x3e8] ;  /* 0x0000fa00ff057b82 */ /* 0x000e620000000800 */
[----:B------:R-:W-:Y:S01]  /*0a00*/  ULDC UR4, c[0x0][0x3dc] ;  /* 0x0000f70000047ab9 */ /* 0x000fe20000000800 */
[----:B------:R-:W-:Y:S01]  /*0a10*/  ULDC.64 UR6, c[0x0][0x3e0] ;  /* 0x0000f80000067ab9 */ /* 0x000fe20000000a00 */
[----:B------:R-:W-:Y:S02]  /*0a20*/  UIADD3 UR4, UR4, 0x3f, URZ ;  /* 0x0000003f04047890 */ /* 0x000fe4000fffe03f */
[----:B------:R-:W-:Y:S02]  /*0a30*/  UIMAD UR6, UR7, UR6, URZ ;  /* 0x00000006070672a4 */ /* 0x000fe4000f8e023f */
[----:B------:R-:W-:-:S04]  /*0a40*/  USHF.R.S32.HI UR5, URZ, 0x1f, UR4 ;  /* 0x0000001f3f057899 */ /* 0x000fc80008011404 */
[----:B------:R-:W-:-:S04]  /*0a50*/  ULEA.HI UR5, UR5, UR4, URZ, 0x6 ;  /* 0x0000000405057291 */ /* 0x000fc8000f8f303f */
[----:B------:R-:W-:Y:S01]  /*0a60*/  USHF.R.S32.HI UR15, URZ, 0x6, UR5 ;  /* 0x000000063f0f7899 */ /* 0x000fe20008011405 */
[----:B-1----:R-:W-:-:S05]  /*0a70*/  IMAD R5, R5, UR6, RZ ;  /* 0x0000000605057c24 */ /* 0x002fca000f8e02ff */
[----:B------:R-:W-:Y:S01]  /*0a80*/  IMAD R5, R5, UR15, RZ ;  /* 0x0000000f05057c24 */ /* 0x000fe2000f8e02ff */
[----:B------:R-:W-:Y:S06]  /*0a90*/  @!P1 BRA `(.L_x_12) ;  /* 0x00000000000c9947 */ /* 0x000fec0003800000 */
[----:B------:R-:W-:Y:S01]  /*0aa0*/  UCGABAR_WAIT ;  /* 0x0000000000007dc7 */ /* 0x000fe20008000000 */
[----:B------:R-:W-:Y:S01]  /*0ab0*/  CCTL.IVALL ;  /* 0x00000000ff00798f */ /* 0x000fe20002000000 */
[----:B------:R-:W-:Y:S05]  /*0ac0*/  BRA `(.L_x_13) ;  /* 0x0000000000047947 */ /* 0x000fea0003800000 */
.L_x_12:
[----:B------:R-:W-:Y:S06]  /*0ad0*/  BAR.SYNC.DEFER_BLOCKING 0x0 ;  /* 0x0000000000007b1d */ /* 0x000fec0000010000 */
.L_x_13:
[----:B------:R-:W-:-:S13]  /*0ae0*/  ISETP.NE.AND P0, PT, R9, RZ, PT ;  /* 0x000000ff0900720c */ /* 0x000fda0003f05270 */
[----:B------:R-:W-:Y:S05]  /*0af0*/  @!P0 BRA `(.L_x_14) ;  /* 0x00000058002c8947 */ /* 0x000fea0003800000 */
[----:B------:R-:W-:-:S13]  /*0b00*/  ISETP.NE.AND P0, PT, R9, 0x1, PT ;  /* 0x000000010900780c */ /* 0x000fda0003f05270 */
[----:B------:R-:W-:Y:S05]  /*0b10*/  @P0 EXIT ;  /* 0x000000000000094d */ /* 0x000fea0003800000 */
[----:B------:R-:W-:Y:S01]  /*0b20*/  ISETP.GE.AND P0, PT, R5, 0x1, PT ;  /* 0x000000010500780c */ /* 0x000fe20003f06270 */
[----:B------:R-:W-:Y:S01]  /*0b30*/  UMOV UR4, URZ ;  /* 0x0000003f00047c82 */ /* 0x000fe20008000000 */
[----:B------:R-:W-:Y:S02]  /*0b40*/  CS2R R54, SRZ ;  /* 0x0000000000367805 */ /* 0x000fe4000001ff00 */
[----:B------:R-:W-:Y:S02]  /*0b50*/  CS2R R56, SRZ ;  /* 0x0000000000387805 */ /* 0x000fe4000001ff00 */
[----:B------:R-:W-:Y:S02]  /*0b60*/  CS2R R58, SRZ ;  /* 0x00000000003a7805 */ /* 0x000fe4000001ff00 */
[----:B------:R-:W-:Y:S02]  /*0b70*/  CS2R R60, SRZ ;  /* 0x00000000003c7805 */ /* 0x000fe4000001ff00 */
[----:B------:R-:W-:-:S02]  /*0b80*/  CS2R R62, SRZ ;  /* 0x00000000003e7805 */ /* 0x000fc4000001ff00 */
[----:B------:R-:W-:Y:S02]  /*0b90*/  CS2R R64, SRZ ;  /* 0x0000000000407805 */ /* 0x000fe4000001ff00 */
        /* <DEDUP_REMOVED lines=25> */
[----:B------:R-:W-:Y:S01]  /*0d30*/  CS2R R52, SRZ ;  /* 0x0000000000347805 */ /* 0x000fe2000001ff00 */
[----:B------:R-:W-:Y:S06]  /*0d40*/  @!P0 BRA `(.L_x_15) ;  /* 0x0000000000e48947 */ /* 0x000fec0003800000 */
[----:B0-----:R-:W-:-:S04]  /*0d50*/  LOP3.LUT R6, R3, 0x1, RZ, 0xfc, !PT ;  /* 0x0000000103067812 */ /* 0x001fc800078efcff */
[----:B------:R-:W-:-:S13]  /*0d60*/  ISETP.NE.AND P1, PT, R6, 0x3, PT ;  /* 0x000000030600780c */ /* 0x000fda0003f25270 */
[----:B------:R-:W-:Y:S05]  /*0d70*/  @!P1 BRA `(.L_x_16) ;  /* 0x0000000000049947 */ /* 0x000fea0003800000 */
[----:B------:R-:W-:Y:S01]  /*0d80*/  BPT.TRAP 0x1 ;  /* 0x000000040000795c */ /* 0x000fe20000300000 */
.L_x_16:
[----:B------:R-:W0:Y:S01]  /*0d90*/  S2UR UR5, SR_CgaCtaId ;  /* 0x00000000000579c3 */ /* 0x000e220000008800 */
[----:B------:R-:W-:Y:S01]  /*0da0*/  SHF.L.U32 R6, RZ, 0x1f, RZ ;  /* 0x0000001fff067819 */ /* 0x000fe200000006ff */
[----:B------:R-:W-:Y:S02]  /*0db0*/  UMOV UR4, 0x400 ;  /* 0x0000040000047882 */ /* 0x000fe40000000000 */
[----:B0-----:R-:W-:-:S12]  /*0dc0*/  ULEA UR5, UR5, UR4, 0x18 ;  /* 0x0000000405057291 */ /* 0x001fd8000f8ec03f */
.L_x_17:
[----:B0-----:R-:W-:-:S04]  /*0dd0*/  IMAD.U32 R7, RZ, RZ, UR5 ;  /* 0x00000005ff077e24 */ /* 0x001fc8000f8e00ff */
[----:B------:R0:W1:Y:S03]  /*0de0*/  SYNCS.PHASECHK.TRANS64.TRYWAIT P1, [R7+URZ+0x36000], R6 ;  /* 0x03600006070075a7 */ /* 0x000066000802017f */
[----:B-1----:R-:W-:Y:S05]  /*0df0*/  @!P1 NANOSLEEP.SYNCS 0x989680 ;  /* 0x009896800000995d */ /* 0x002fea0003900000 */
[----:B------:R-:W1:Y:S02]  /*0e00*/  @!P1 SYNCS.PHASECHK.TRANS64 P1, [R7+URZ+0x36000], R6 ;  /* 0x03600006070095a7 */ /* 0x000e64000802007f */
[----:B-1----:R-:W-:Y:S05]  /*0e10*/  @!P1 BRA `(.L_x_17) ;  /* 0xfffffffc00ec9947 */ /* 0x002fea000383ffff */
[----:B------:R-:W-:Y:S01]  /*0e20*/  USHF.R.U32.HI UR4, URZ, 0x4, UR5 ;  /* 0x000000043f047899 */ /* 0x000fe20008011605 */
[----:B------:R-:W-:Y:S01]  /*0e30*/  WARPGROUP.ARRIVE ;  /* 0x00000000000079c5 */ /* 0x000fe20000000000 */
[----:B------:R-:W-:Y:S02]  /*0e40*/  UIADD3 UR5, UR5, 0x24000, URZ ;  /* 0x0002400005057890 */ /* 0x000fe4000fffe03f */
[----:B------:R-:W-:Y:S02]  /*0e50*/  ULOP3.LUT UR4, UR4, 0x3fff, URZ, 0xc0, !UPT ;  /* 0x00003fff04047892 */ /* 0x000fe4000f8ec03f */
[----:B------:R-:W-:Y:S02]  /*0e60*/  USHF.R.U32.HI UR5, URZ, 0x4, UR5 ;  /* 0x000000043f057899 */ /* 0x000fe40008011605 */
[----:B------:R-:W-:Y:S02]  /*0e70*/  ULOP3.LUT UR10, UR4, 0x10000, URZ, 0xfc, !UPT ;  /* 0x00010000040a7892 */ /* 0x000fe4000f8efc3f */
[----:B------:R-:W-:-:S02]  /*0e80*/  ULOP3.LUT UR8, UR5, 0x3fff, URZ, 0xc0, !UPT ;  /* 0x00003fff05087892 */ /* 0x000fc4000f8ec03f */
[----:B------:R-:W-:Y:S01]  /*0e90*/  UIADD3 UR9, UR10, 0x200, URZ ;  /* 0x000002000a097890 */ /* 0x000fe2000fffe03f */
[----:B------:R-:W-:Y:S02]  /*0ea0*/  UMOV UR7, 0x40000040 ;  /* 0x4000004000077882 */ /* 0x000fe40000000000 */
[----:B------:R-:W-:Y:S01]  /*0eb0*/  UMOV UR4, UR10 ;  /* 0x0000000a00047c82 */ /* 0x000fe20008000000 */
[----:B------:R-:W-:Y:S01]  /*0ec0*/  UMOV UR5, 0x40000040 ;  /* 0x4000004000057882 */ /* 0x000fe20000000000 */
[----:B------:R-:W-:Y:S02]  /*0ed0*/  UMOV UR6, UR8 ;  /* 0x0000000800067c82 */ /* 0x000fe40008000000 */
[----:B------:R-:W-:Y:S01]  /*0ee0*/  HGMMA.64x64x16.F32 R56, gdesc[UR4].tnspB, RZ, !UPT ;  /* 0x40e00000043879f0 */ /* 0x000fe2000c7008ff */
[----:B------:R-:W-:Y:S01]  /*0ef0*/  UMOV UR4, UR9 ;  /* 0x0000000900047c82 */ /* 0x000fe20008000000 */
[----:B------:R-:W-:Y:S01]  /*0f00*/  UMOV UR5, 0x40000040 ;  /* 0x4000004000057882 */ /* 0x000fe20000000000 */
[----:B------:R-:W-:Y:S01]  /*0f10*/  UIADD3 UR9, UR10, 0x202, URZ ;  /* 0x000002020a097890 */ /* 0x000fe2000fffe03f */
[----:B------:R-:W-:Y:S01]  /*0f20*/  HGMMA.64x64x16.F32 R24, gdesc[UR4].tnspB, RZ, !UPT ;  /* 0x40e00000041879f0 */ /* 0x000fe2000c7008ff */
[----:B------:R-:W-:-:S02]  /*0f30*/  UIADD3 UR4, UR10, 0x2, URZ ;  /* 0x000000020a047890 */ /* 0x000fc4000fffe03f */
[----:B------:R-:W-:Y:S01]  /*0f40*/  UIADD3 UR6, UR8, 0x80, URZ ;  /* 0x0000008008067890 */ /* 0x000fe2000fffe03f */
[----:B------:R-:W-:Y:S01]  /*0f50*/  UMOV UR5, 0x40000040 ;  /* 0x4000004000057882 */ /* 0x000fe20000000000 */
[----:B------:R-:W-:-:S07]  /*0f60*/  UMOV UR7, 0x40000040 ;  /* 0x4000004000077882 */ /* 0x000fce0000000000 */
[----:B------:R-:W-:Y:S01]  /*0f70*/  HGMMA.64x64x16.F32 R56, gdesc[UR4].tnspB, R56 ;  /* 0x40e00000043879f0 */ /* 0x000fe20008700838 */
[----:B------:R-:W-:Y:S01]  /*0f80*/  UMOV UR4, UR9 ;  /* 0x0000000900047c82 */ /* 0x000fe20008000000 */
[----:B------:R-:W-:Y:S01]  /*0f90*/  UMOV UR5, 0x40000040 ;  /* 0x4000004000057882 */ /* 0x000fe20000000000 */
[----:B------:R-:W-:Y:S01]  /*0fa0*/  UIADD3 UR9, UR10, 0x204, URZ ;  /* 0x000002040a097890 */ /* 0x000fe2000fffe03f */
[----:B------:R-:W-:Y:S01]  /*0fb0*/  HGMMA.64x64x16.F32 R24, gdesc[UR4].tnspB, R24 ;  /* 0x40e00000041879f0 */ /* 0x000fe20008700818 */
[----:B------:R-:W-:Y:S02]  /*0fc0*/  UIADD3 UR4, UR10, 0x4, URZ ;  /* 0x000000040a047890 */ /* 0x000fe4000fffe03f */
[----:B------:R-:W-:Y:S01]  /*0fd0*/  UIADD3 UR6, UR8, 0x100, URZ ;  /* 0x0000010008067890 */ /* 0x000fe2000fffe03f */
[----:B------:R-:W-:Y:S01]  /*0fe0*/  UMOV UR5, 0x40000040 ;  /* 0x4000004000057882 */ /* 0x000fe20000000000 */
[----:B------:R-:W-:-:S07]  /*0ff0*/  UMOV UR7, 0x40000040 ;  /* 0x4000004000077882 */ /* 0x000fce0000000000 */
[----:B------:R-:W-:Y:S01]  /*1000*/  HGMMA.64x64x16.F32 R56, gdesc[UR4].tnspB, R56 ;  /* 0x40e00000043879f0 */ /* 0x000fe20008700838 */
[----:B------:R-:W-:Y:S01]  /*1010*/  UMOV UR4, UR9 ;  /* 0x0000000900047c82 */ /* 0x000fe20008000000 */
[----:B------:R-:W-:Y:S02]  /*1020*/  UMOV UR5, 0x40000040 ;  /* 0x4000004000057882 */ /* 0x000fe40000000000 */
[----:B------:R-:W-:Y:S01]  /*1030*/  HGMMA.64x64x16.F32 R24, gdesc[UR4].tnspB, R24 ;  /* 0x40e00000041879f0 */ /* 0x000fe20008700818 */
[----:B------:R-:W-:Y:S02]  /*1040*/  UIADD3 UR4, UR10, 0x6, URZ ;  /* 0x000000060a047890 */ /* 0x000fe4000fffe03f */
[----:B------:R-:W-:Y:S02]  /*1050*/  UIADD3 UR6, UR8, 0x180, URZ ;  /* 0x0000018008067890 */ /* 0x000fe4000fffe03f */
[----:B------:R-:W-:Y:S01]  /*1060*/  UIADD3 UR8, UR10, 0x206, URZ ;  /* 0x000002060a087890 */ /* 0x000fe2000fffe03f */
[----:B------:R-:W-:Y:S01]  /*1070*/  UMOV UR5, 0x40000040 ;  /* 0x4000004000057882 */ /* 0x000fe20000000000 */
[----:B------:R-:W-:-:S05]  /*1080*/  UMOV UR7, 0x40000040 ;  /* 0x4000004000077882 */ /* 0x000fca0000000000 */
[----:B------:R-:W-:Y:S01]  /*1090*/  HGMMA.64x64x16.F32 R56, gdesc[UR4].tnspB, R56 ;  /* 0x40e00000043879f0 */ /* 0x000fe20008700838 */
[----:B------:R-:W-:Y:S01]  /*10a0*/  UMOV UR4, UR8 ;  /* 0x0000000800047c82 */ /* 0x000fe20008000000 */
[----:B------:R-:W-:Y:S02]  /*10b0*/  UMOV UR5, 0x40000040 ;  /* 0x4000004000057882 */ /* 0x000fe40000000000 */
[----:B------:R-:W-:Y:S01]  /*10c0*/  HGMMA.64x64x16.F32 R24, gdesc[UR4].tnspB, R24, gsb0 ;  /* 0x40e00000041879f0 */ /* 0x000fe20008000818 */
[----:B------:R-:W-:-:S05]  /*10d0*/  UMOV UR4, 0x1 ;  /* 0x0000000100047882 */ /* 0x000fca0000000000 */
.L_x_15:
[----:B0-----:R-:W-:-:S05]  /*10e0*/  VIMNMX R6, R5, 0x1, PT ;  /* 0x0000000105067848 */ /* 0x001fca0003fe0100 */
[----:B------:R-:W-:-:S05]  /*10f0*/  IMAD.IADD R6, R5, 0x1, -R6 ;  /* 0x0000000105067824 */ /* 0x000fca00078e0a06 */
[----:B------:R-:W-:-:S13]  /*1100*/  ISETP.GE.AND P1, PT, R6, 0x1, PT ;  /* 0x000000010600780c */ /* 0x000fda0003f26270 */
[----:B------:R-:W-:Y:S05]  /*1110*/  @!P1 BRA `(.L_x_18) ;  /* 0x0000000400589947 */ /* 0x000fea0003800000 */
[----:B------:R-:W0:Y:S01]  /*1120*/  S2UR UR6, SR_CgaCtaId ;  /* 0x00000000000679c3 */ /* 0x000e220000008800 */
[----:B------:R-:W-:Y:S01]  /*1130*/  UMOV UR5, 0x400 ;  /* 0x0000040000057882 */ /* 0x000fe20000000000 */
[----:B------:R-:W-:Y:S01]  /*1140*/  LOP3.LUT R11, R3, 0x1, RZ, 0xfc, !PT ;  /* 0x00000001030b7812 */ /* 0x000fe200078efcff */
[----:B------:R-:W-:Y:S01]  /*1150*/  IMAD.MOV.U32 R10, RZ, RZ, RZ ;  /* 0x000000ffff0a7224 */ /* 0x000fe200078e00ff */
[----:B------:R-:W-:Y:S01]  /*1160*/  UISETP.NE.U32.AND UP0, UPT, UR4, URZ, UPT ;  /* 0x0000003f0400728c */ /* 0x000fe2000bf05070 */
[----:B------:R-:W-:Y:S02]  /*1170*/  IMAD.MOV.U32 R5, RZ, RZ, R6 ;  /* 0x000000ffff057224 */ /* 0x000fe400078e0006 */
[----:B------:R-:W-:Y:S01]  /*1180*/  IMAD.MOV.U32 R7, RZ, RZ, RZ ;  /* 0x000000ffff077224 */ /* 0x000fe200078e00ff */
[----:B0-----:R-:W-:-:S04]  /*1190*/  ULEA UR14, UR6, UR5, 0x18 ;  /* 0x00000005060e7291 */ /* 0x001fc8000f8ec03f */
[----:B------:R-:W-:Y:S02]  /*11a0*/  USHF.R.U32.HI UR5, URZ, 0x4, UR14 ;  /* 0x000000043f057899 */ /* 0x000fe4000801160e */
[----:B------:R-:W-:Y:S02]  /*11b0*/  UIADD3 UR6, UR14, 0x24000, URZ ;  /* 0x000240000e067890 */ /* 0x000fe4000fffe03f */
[----:B------:R-:W-:Y:S02]  /*11c0*/  ULOP3.LUT UR5, UR5, 0x3fff, URZ, 0xc0, !UPT ;  /* 0x00003fff05057892 */ /* 0x000fe4000f8ec03f */
[----:B------:R-:W-:Y:S02]  /*11d0*/  USHF.R.U32.HI UR6, URZ, 0x4, UR6 ;  /* 0x000000043f067899 */ /* 0x000fe40008011606 */
[----:B------:R-:W-:Y:S02]  /*11e0*/  ULOP3.LUT UR15, UR5, 0x10000, URZ, 0xfc, !UPT ;  /* 0x00010000050f7892 */ /* 0x000fe4000f8efc3f */
[----:B------:R-:W-:-:S12]  /*11f0*/  ULOP3.LUT UR16, UR6, 0x3fff, URZ, 0xc0, !UPT ;  /* 0x00003fff06107892 */ /* 0x000fd8000f8ec03f */
.L_x_23:
[----:B------:R-:W-:-:S13]  /*1200*/  ISETP.NE.AND P2, PT, R11, 0x3, PT ;  /* 0x000000030b00780c */ /* 0x000fda0003f45270 */
[----:B------:R-:W-:Y:S05]  /*1210*/  @!P2 BRA `(.L_x_19) ;  /* 0x000000000004a947 */ /* 0x000fea0003800000 */
[----:B------:R-:W-:Y:S01]  /*1220*/  BPT.TRAP 0x1 ;  /* 0x000000040000795c */ /* 0x000fe20000300000 */
.L_x_19:
[----:B------:R-:W-:Y:S01]  /*1230*/  SHF.L.U32 R8, R10, 0x1f, RZ ;  /* 0x0000001f0a087819 */ /* 0x000fe200000006ff */
[----:B------:R-:W-:-:S12]  /*1240*/  ULEA UR5, UR4, UR14, 0x3 ;  /* 0x0000000e04057291 */ /* 0x000fd8000f8e183f */
.L_x_20:
[----:B0-----:R-:W-:-:S04]  /*1250*/  IMAD.U32 R9, RZ, RZ, UR5 ;  /* 0x00000005ff097e24 */ /* 0x001fc8000f8e00ff */
[----:B------:R0:W1:Y:S03]  /*1260*/  SYNCS.PHASECHK.TRANS64.TRYWAIT P1, [R9+URZ+0x36000], R8 ;  /* 0x03600008090075a7 */ /* 0x000066000802017f */
[----:B-1----:R-:W-:Y:S05]  /*1270*/  @!P1 NANOSLEEP.SYNCS 0x989680 ;  /* 0x009896800000995d */ /* 0x002fea0003900000 */
[----:B------:R-:W1:Y:S02]  /*1280*/  @!P1 SYNCS.PHASECHK.TRANS64 P1, [R9+URZ+0x36000], R8 ;  /* 0x03600008090095a7 */ /* 0x000e64000802007f */
[----:B-1----:R-:W-:Y:S05]  /*1290*/  @!P1 BRA `(.L_x_20) ;  /* 0xfffffffc00ec9947 */ /* 0x002fea000383ffff */
[----:B------:R-:W-:Y:S01]  /*12a0*/  ULEA UR6, UR4, UR15, 0xa ;  /* 0x0000000f04067291 */ /* 0x000fe2000f8e503f */
[----:B------:R-:W-:Y:S01]  /*12b0*/  WARPGROUP.ARRIVE ;  /* 0x00000000000079c5 */ /* 0x000fe20000000000 */
[----:B------:R-:W-:Y:S02]  /*12c0*/  ULEA UR5, UR4, UR16, 0x9 ;  /* 0x0000001004057291 */ /* 0x000fe4000f8e483f */
[----:B------:R-:W-:Y:S01]  /*12d0*/  UIADD3 UR7, UR6, 0x200, URZ ;  /* 0x0000020006077890 */ /* 0x000fe2000fffe03f */
[----:B------:R-:W-:Y:S02]  /*12e0*/  UMOV UR11, 0x40000040 ;  /* 0x40000040000b7882 */ /* 0x000fe40000000000 */
[----:B------:R-:W-:Y:S01]  /*12f0*/  UMOV UR8, UR6 ;  /* 0x0000000600087c82 */ /* 0x000fe20008000000 */
[----:B------:R-:W-:Y:S01]  /*1300*/  UMOV UR9, 0x40000040 ;  /* 0x4000004000097882 */ /* 0x000fe20000000000 */
[----:B------:R-:W-:Y:S02]  /*1310*/  UMOV UR10, UR5 ;  /* 0x00000005000a7c82 */ /* 0x000fe40008000000 */
[----:B------:R-:W-:Y:S01]  /*1320*/  HGMMA.64x64x16.F32 R56, gdesc[UR8].tnspB, R56, UP0 ;  /* 0x40e00000083879f0 */ /* 0x000fe2000bf00838 */
[----:B------:R-:W-:Y:S01]  /*1330*/  UMOV UR8, UR7 ;  /* 0x0000000700087c82 */ /* 0x000fe20008000000 */
[----:B------:R-:W-:Y:S01]  /*1340*/  UMOV UR9, 0x40000040 ;  /* 0x4000004000097882 */ /* 0x000fe20000000000 */
[----:B------:R-:W-:Y:S01]  /*1350*/  UIADD3 UR7, UR6, 0x202, URZ ;  /* 0x0000020206077890 */ /* 0x000fe2000fffe03f */
[----:B------:R-:W-:Y:S01]  /*1360*/  HGMMA.64x64x16.F32 R24, gdesc[UR8].tnspB, R24, UP0 ;  /* 0x40e00000081879f0 */ /* 0x000fe2000bf00818 */
        /* <DEDUP_REMOVED lines=25> */
[----:B------:R-:W-:Y:S03]  /*1500*/  HGMMA.64x64x16.F32 R24, gdesc[UR8].tnspB, R24, gsb0 ;  /* 0x40e00000081879f0 */ /* 0x000fe60008000818 */
[----:B------:R-:W-:Y:S02]  /*1510*/  WARPGROUP.DEPBAR.LE gsb0, 0x1 ;  /* 0x00008000000079c5 */ /* 0x000fe40000010100 */
[----:B------:R-:W-:Y:S05]  /*1520*/  @!P2 BRA `(.L_x_21) ;  /* 0x000000000004a947 */ /* 0x000fea0003800000 */
[----:B------:R-:W-:Y:S01]  /*1530*/  BPT.TRAP 0x1 ;  /* 0x000000040000795c */ /* 0x000fe20000300000 */
.L_x_21:
[----:B------:R-:W-:-:S13]  /*1540*/  ISETP.NE.AND P1, PT, R4, RZ, PT ;  /* 0x000000ff0400720c */ /* 0x000fda0003f25270 */
[----:B0-----:R-:W-:-:S05]  /*1550*/  @P1 LEA R8, R7, UR14, 0x3 ;  /* 0x0000000e07081c11 */ /* 0x001fca000f8e18ff */
[----:B------:R-:W-:-:S05]  /*1560*/  @P1 VIADD R9, R8, 0x36048 ;  /* 0x0003604808091836 */ /* 0x000fca0000000000 */
[----:B------:R-:W-:-:S04]  /*1570*/  @P1 PRMT R9, R2, 0x654, R9 ;  /* 0x0000065402091816 */ /* 0x000fc80000000009 */
[----:B------:R0:W-:Y:S01]  /*1580*/  @P1 SYNCS.ARRIVE.TRANS64.RED.A1T0 RZ, [R9+URZ], RZ ;  /* 0x000000ff09ff19a7 */ /* 0x0001e2000810043f */
[----:B------:R-:W-:-:S13]  /*1590*/  ISETP.GT.U32.AND P1, PT, R3, 0x1, PT ;  /* 0x000000010300780c */ /* 0x000fda0003f24070 */
[----:B0-----:R-:W-:Y:S05]  /*15a0*/  @P1 BRA `(.L_x_22) ;  /* 0x0000000000041947 */ /* 0x001fea0003800000 */
[----:B------:R-:W-:Y:S01]  /*15b0*/  BPT.TRAP 0x1 ;  /* 0x000000040000795c */ /* 0x000fe20000300000 */
.L_x_22:
[----:B------:R-:W-:Y:S01]  /*15c0*/  UIADD3 UR4, UR4, 0x1, URZ ;  /* 0x0000000104047890 */ /* 0x000fe2000fffe03f */
[----:B------:R-:W-:Y:S01]  /*15d0*/  ISETP.GT.AND P2, PT, R5, 0x1, PT ;  /* 0x000000010500780c */ /* 0x000fe20003f44270 */
[----:B------:R-:W-:Y:S02]  /*15e0*/  VIADD R7, R7, 0x1 ;  /* 0x0000000107077836 */ /* 0x000fe40000000000 */
[----:B------:R-:W-:Y:S01]  /*15f0*/  UISETP.NE.AND UP0, UPT, UR4, 0x9, UPT ;  /* 0x000000090400788c */ /* 0x000fe2000bf05270 */
[----:B------:R-:W-:Y:S02]  /*1600*/  VIADD R5, R5, 0xffffffff ;  /* 0xffffffff05057836 */ /* 0x000fe40000000000 */
[C---:B------:R-:W-:Y:S01]  /*1610*/  ISETP.NE.AND P1, PT, R7.reuse, 0x9, PT ;  /* 0x000000090700780c */ /* 0x040fe20003f25270 */
[----:B------:R-:W-:Y:S02]  /*1620*/  USEL UR5, URZ, 0x1, UP0 ;  /* 0x000000013f057887 */ /* 0x000fe40008000000 */
[----:B------:R-:W-:Y:S01]  /*1630*/  USEL UR4, UR4, URZ, UP0 ;  /* 0x0000003f04047287 */ /* 0x000fe20008000000 */
[----:B------:R-:W-:Y:S01]  /*1640*/  SEL R7, R7, RZ, P1 ;  /* 0x000000ff07077207 */ /* 0x000fe20000800000 */
[----:B------:R-:W-:-:S02]  /*1650*/  UPLOP3.LUT UP0, UPT, UPT, UPT, UPT, 0x80, 0x0 ;  /* 0x000000000000789c */ /* 0x000fc40003f0f070 */
[----:B------:R-:W-:Y:S01]  /*1660*/  LOP3.LUT R10, R10, UR5, RZ, 0x3c, !PT ;  /* 0x000000050a0a7c12 */ /* 0x000fe2000f8e3cff */
[----:B------:R-:W-:Y:S08]  /*1670*/  @P2 BRA `(.L_x_23) ;  /* 0xfffffff800e02947 */ /* 0x000ff0000383ffff */
.L_x_18:
[----:B------:R-:W-:Y:S02]  /*1680*/  WARPGROUP.DEPBAR.LE gsb0, 0x0 ;  /* 0x00008000000079c5 */ /* 0x000fe40000010000 */
[----:B------:R-:W-:Y:S05]  /*1690*/  @!P0 BRA `(.L_x_24) ;  /* 0x0000000000548947 */ /* 0x000fea0003800000 */
[----:B------:R-:W-:-:S04]  /*16a0*/  LOP3.LUT R5, R3, 0x1, RZ, 0xfc, !PT ;  /* 0x0000000103057812 */ /* 0x000fc800078efcff */
[----:B------:R-:W-:-:S13]  /*16b0*/  ISETP.NE.AND P0, PT, R5, 0x3, PT ;  /* 0x000000030500780c */ /* 0x000fda0003f05270 */
[----:B------:R-:W-:Y:S05]  /*16c0*/  @!P0 BRA `(.L_x_25) ;  /* 0x0000000000048947 */ /* 0x000fea0003800000 */
[----:B------:R-:W-:Y:S01]  /*16d0*/  BPT.TRAP 0x1 ;  /* 0x000000040000795c */ /* 0x000fe20000300000 */
.L_x_25:
[----:B------:R-:W-:Y:S01]  /*16e0*/  ISETP.NE.AND P0, PT, R4, RZ, PT ;  /* 0x000000ff0400720c */ /* 0x000fe20003f05270 */
[----:B------:R-:W-:Y:S01]  /*16f0*/  BSSY B0, `(.L_x_26) ;  /* 0x000000d000007945 */ /* 0x000fe20003800000 */
[----:B------:R-:W-:-:S11]  /*1700*/  ISETP.GT.U32.AND P1, PT, R3, 0x1, PT ;  /* 0x000000010300780c */ /* 0x000fd60003f24070 */
[----:B------:R-:W-:Y:S05]  /*1710*/  @!P0 BRA `(.L_x_27) ;  /* 0x0000000000288947 */ /* 0x000fea0003800000 */
[----:B------:R-:W0:Y:S01]  /*1720*/  S2R R8, SR_CgaCtaId ;  /* 0x0000000000087919 */ /* 0x000e220000008800 */
[----:B------:R-:W-:Y:S01]  /*1730*/  IMAD.WIDE.U32 R4, R6, 0x38e38e39, RZ ;  /* 0x38e38e3906047825 */ /* 0x000fe200078e00ff */
[----:B------:R-:W-:-:S04]  /*1740*/  MOV R3, 0x400 ;  /* 0x0000040000037802 */ /* 0x000fc80000000f00 */
[----:B------:R-:W-:-:S05]  /*1750*/  SHF.R.U32.HI R5, RZ, 0x1, R5 ;  /* 0x00000001ff057819 */ /* 0x000fca0000011605 */
[----:B------:R-:W-:Y:S01]  /*1760*/  IMAD R6, R5, -0x9, R6 ;  /* 0xfffffff705067824 */ /* 0x000fe200078e0206 */
[----:B0-----:R-:W-:-:S05]  /*1770*/  LEA R3, R8, R3, 0x18 ;  /* 0x0000000308037211 */ /* 0x001fca00078ec0ff */
[----:B------:R-:W-:-:S04]  /*1780*/  IMAD R6, R6, 0x8, R3 ;  /* 0x0000000806067824 */ /* 0x000fc800078e0203 */
[----:B------:R-:W-:-:S05]  /*1790*/  VIADD R3, R6, 0x36048 ;  /* 0x0003604806037836 */ /* 0x000fca0000000000 */
[----:B------:R-:W-:-:S04]  /*17a0*/  PRMT R3, R2, 0x654, R3 ;  /* 0x0000065402037816 */ /* 0x000fc80000000003 */
[----:B------:R0:W-:Y:S03]  /*17b0*/  SYNCS.ARRIVE.TRANS64.RED.A1T0 RZ, [R3+URZ], RZ ;  /* 0x000000ff03ff79a7 */ /* 0x0001e6000810043f */
.L_x_27:
[----:B------:R-:W-:Y:S05]  /*17c0*/  BSYNC B0 ;  /* 0x0000000000007941 */ /* 0x000fea0003800000 */
.L_x_26:
[----:B------:R-:W-:Y:S05]  /*17d0*/  @P1 BRA `(.L_x_24) ;  /* 0x0000000000041947 */ /* 0x000fea0003800000 */
[----:B------:R-:W-:Y:S01]  /*17e0*/  BPT.TRAP 0x1 ;  /* 0x000000040000795c */ /* 0x000fe20000300000 */
.L_x_24:
[----:B------:R-:W0:Y:S01]  /*17f0*/  S2R R2, SR_TID.X ;  /* 0x0000000000027919 */ /* 0x000e220000002100 */
[----:B------:R-:W-:Y:S01]  /*1800*/  ULDC.64 UR4, c[0x0][0x280] ;  /* 0x0000a00000047ab9 */ /* 0x000fe20000000a00 */
[----:B------:R-:W1:Y:S01]  /*1810*/  S2R R4, SR_CTAID.Y ;  /* 0x0000000000047919 */ /* 0x000e620000002600 */
[----:B------:R-:W2:Y:S01]  /*1820*/  S2R R9, SR_CTAID.X ;  /* 0x0000000000097919 */ /* 0x000ea20000002500 */
[----:B0-----:R-:W-:-:S04]  /*1830*/  SHF.R.S32.HI R3, RZ, 0x1f, R2 ;  /* 0x0000001fff037819 */ /* 0x001fc80000011402 */
[----:B------:R-:W-:Y:S01]  /*1840*/  LEA.HI R3, R3, R2, RZ, 0x7 ;  /* 0x0000000203037211 */ /* 0x000fe200078f38ff */
[----:B-1----:R-:W-:-:S03]  /*1850*/  IMAD.SHL.U32 R4, R4, 0x40, RZ ;  /* 0x0000004004047824 */ /* 0x002fc600078e00ff */
[----:B------:R-:W-:Y:S01]  /*1860*/  LOP3.LUT R3, R3, 0xffffff80, RZ, 0xc0, !PT ;  /* 0xffffff8003037812 */ /* 0x000fe200078ec0ff */
[----:B--2---:R-:W-:Y:S01]  /*1870*/  IMAD.SHL.U32 R8, R9, 0x80, RZ ;  /* 0x0000008009087824 */ /* 0x004fe200078e00ff */
[----:B------:R-:W-:-:S03]  /*1880*/  ISETP.GE.AND P0, PT, R4, UR5, PT ;  /* 0x0000000504007c0c */ /* 0x000fc6000bf06270 */
[----:B------:R-:W-:Y:S01]  /*1890*/  IMAD.IADD R10, R2, 0x1, -R3 ;  /* 0x00000001020a7824 */ /* 0x000fe200078e0a03 */
[----:B------:R-:W-:-:S04]  /*18a0*/  ISETP.GE.OR P0, PT, R8, UR4, P0 ;  /* 0x0000000408007c0c */ /* 0x000fc80008706670 */
[----:B------:R-:W-:-:S04]  /*18b0*/  SHF.R.S32.HI R7, RZ, 0x1f, R10 ;  /* 0x0000001fff077819 */ /* 0x000fc8000001140a */
[----:B------:R-:W-:-:S04]  /*18c0*/  LEA.HI R2, R7, R10, RZ, 0x2 ;  /* 0x0000000a07027211 */ /* 0x000fc800078f10ff */
[--C-:B------:R-:W-:Y:S02]  /*18d0*/  SHF.R.S32.HI R16, RZ, 0x2, R2.reuse ;  /* 0x00000002ff107819 */ /* 0x100fe40000011402 */
[----:B------:R-:W-:-:S04]  /*18e0*/  SHF.R.S32.HI R3, RZ, 0x1f, R2 ;  /* 0x0000001fff037819 */ /* 0x000fc80000011402 */
[----:B------:R-:W-:-:S04]  /*18f0*/  LEA.HI R3, R3, R16, RZ, 0x3 ;  /* 0x0000001003037211 */ /* 0x000fc800078f18ff */
[----:B------:R-:W-:Y:S01]  /*1900*/  LOP3.LUT R17, R3, 0xfffffff8, RZ, 0xc0, !PT ;  /* 0xfffffff803117812 */ /* 0x000fe200078ec0ff */
[----:B------:R-:W-:Y:S06]  /*1910*/  @P0 EXIT ;  /* 0x000000000000094d */ /* 0x000fec0003800000 */
[----:B------:R-:W-:Y:S01]  /*1920*/  LOP3.LUT R5, R2, 0x7ffffffc, RZ, 0xc0, !PT ;  /* 0x7ffffffc02057812 */ /* 0x000fe200078ec0ff */
[----:B------:R-:W-:Y:S01]  /*1930*/  IMAD.IADD R16, R16, 0x1, -R17 ;  /* 0x0000000110107824 */ /* 0x000fe200078e0a11 */
[----:B------:R-:W0:Y:S01]  /*1940*/  LDC.64 R2, c[0x0][0x658] ;  /* 0x00019600ff027b82 */ /* 0x000e220000000a00 */
[----:B------:R-:W-:Y:S02]  /*1950*/  LEA.HI R6, R7, R10, RZ, 0x5 ;  /* 0x0000000a07067211 */ /* 0x000fe400078f28ff */
[----:B------:R-:W-:Y:S01]  /*1960*/  IMAD.IADD R5, R10, 0x1, -R5 ;  /* 0x000000010a057824 */ /* 0x000fe200078e0a05 */
[----:B------:R-:W-:Y:S02]  /*1970*/  SHF.R.S32.HI R17, RZ, 0x1f, R16 ;  /* 0x0000001fff117819 */ /* 0x000fe40000011410 */
[----:B------:R-:W-:Y:S01]  /*1980*/  SHF.R.S32.HI R11, RZ, 0x5, R6 ;  /* 0x00000005ff0b7819 */ /* 0x000fe20000011406 */
[----:B------:R-:W-:Y:S01]  /*1990*/  IMAD.SHL.U32 R5, R5, 0x2, RZ ;  /* 0x0000000205057824 */ /* 0x000fe200078e00ff */
[----:B----45:R-:W-:Y:S01]  /*19a0*/  FSETP.NEU.AND P1, PT, R14, RZ, PT ;  /* 0x000000ff0e00720b */ /* 0x030fe20003f2d000 */
[----:B------:R-:W-:-:S03]  /*19b0*/  IMAD.WIDE R6, R9, 0x80, R16 ;  /* 0x0000008009067825 */ /* 0x000fc600078e0210 */
[----:B------:R-:W-:Y:S01]  /*19c0*/  SHF.R.S32.HI R9, RZ, 0x1f, R5 ;  /* 0x0000001fff097819 */ /* 0x000fe20000011405 */
[C---:B------:R-:W-:Y:S01]  /*19d0*/  IMAD R13, R11.reuse, -0x10, -R8 ;  /* 0xfffffff00b0d7824 */ /* 0x040fe200078e0a08 */
[C---:B------:R-:W-:Y:S01]  /*19e0*/  IADD3 R8, P0, R4.reuse, R5, RZ ;  /* 0x0000000504087210 */ /* 0x040fe20007f1e0ff */
[----:B------:R-:W-:Y:S01]  /*19f0*/  IMAD.WIDE R6, R11, 0x10, R6 ;  /* 0x000000100b067825 */ /* 0x000fe200078e0206 */
[----:B---3--:R-:W-:Y:S02]  /*1a00*/  IADD3 R15, -R5, UR5, -R4 ;  /* 0x00000005050f7c10 */ /* 0x008fe4000fffe904 */
[----:B------:R-:W-:Y:S02]  /*1a10*/  LEA.HI.X.SX32 R9, R4, R9, 0x1, P0 ;  /* 0x0000000904097211 */ /* 0x000fe400000f0eff */
[----:B------:R-:W-:Y:S02]  /*1a20*/  IADD3 R16, R13, UR4, -R16 ;  /* 0x000000040d107c10 */ /* 0x000fe4000fffe810 */
[----:B------:R-:W-:Y:S01]  /*1a30*/  ISETP.GT.AND P4, PT, R15, RZ, PT ;  /* 0x000000ff0f00720c */ /* 0x000fe20003f84270 */
[-C--:B0-----:R-:W-:Y:S01]  /*1a40*/  IMAD R4, R7, R2.reuse, RZ ;  /* 0x0000000207047224 */ /* 0x081fe200078e02ff */
[----:B------:R-:W-:Y:S01]  /*1a50*/  SHF.L.U64.HI R19, R2, 0x3, R3 ;  /* 0x0000000302137819 */ /* 0x000fe20000010203 */
[----:B------:R-:W-:Y:S01]  /*1a60*/  IMAD.WIDE.U32 R10, R6, R2, R8 ;  /* 0x00000002060a7225 */ /* 0x000fe200078e0008 */
[----:B------:R-:W-:-:S02]  /*1a70*/  P2R R5, PR, RZ, 0x10 ;  /* 0x00000010ff057803 */ /* 0x000fc40000000000 */
[----:B------:R-:W-:Y:S01]  /*1a80*/  ISETP.GT.AND P0, PT, R16, RZ, P4 ;  /* 0x000000ff1000720c */ /* 0x000fe20002704270 */
[----:B------:R-:W-:Y:S01]  /*1a90*/  IMAD R13, R6, R3, R4 ;  /* 0x00000003060d7224 */ /* 0x000fe200078e0204 */
[C---:B------:R-:W-:Y:S01]  /*1aa0*/  SHF.L.U64.HI R18, R2.reuse, 0x6, R3 ;  /* 0x0000000602127819 */ /* 0x040fe20000010203 */
[C---:B------:R-:W-:Y:S02]  /*1ab0*/  IMAD.SHL.U32 R20, R2.reuse, 0x8, RZ ;  /* 0x0000000802147824 */ /* 0x040fe400078e00ff */
[----:B------:R-:W-:Y:S02]  /*1ac0*/  IMAD.SHL.U32 R17, R2, 0x40, RZ ;  /* 0x0000004002117824 */ /* 0x000fe400078e00ff */
[----:B------:R-:W-:Y:S01]  /*1ad0*/  IMAD.IADD R13, R11, 0x1, R13 ;  /* 0x000000010b0d7824 */ /* 0x000fe200078e020d */
[----:B------:R-:W-:Y:S06]  /*1ae0*/  @!P1 BRA `(.L_x_28) ;  /* 0x00000030008c9947 */ /* 0x000fec0003800000 */
[----:B------:R-:W-:Y:S01]  /*1af0*/  ULDC.64 UR6, c[0x0][0x630] ;  /* 0x00018c0000067ab9 */ /* 0x000fe20000000a00 */
[----:B------:R-:W-:Y:S01]  /*1b00*/  ULDC.64 UR8, c[0x0][0x628] ;  /* 0x00018a0000087ab9 */ /* 0x000fe20000000a00 */
[----:B------:R-:W-:Y:S01]  /*1b10*/  IMAD R21, R7, UR6, RZ ;  /* 0x0000000607157c24 */ /* 0x000fe2000f8e02ff */
[----:B------:R-:W-:Y:S01]  /*1b20*/  ULDC.64 UR4, c[0x0][0x650] ;  /* 0x0001940000047ab9 */ /* 0x000fe20000000a00 */
[----:B------:R-:W-:-:S04]  /*1b30*/  IMAD.WIDE.U32 R2, R6, UR6, R8 ;  /* 0x0000000606027c25 */ /* 0x000fc8000f8e0008 */
[----:B------:R-:W-:Y:S01]  /*1b40*/  IMAD R21, R6, UR7, R21 ;  /* 0x0000000706157c24 */ /* 0x000fe2000f8e0215 */
[----:B------:R-:W-:-:S03]  /*1b50*/  LEA R4, P1, R2, UR8, 0x1 ;  /* 0x0000000802047c11 */ /* 0x000fc6000f8208ff */
[----:B------:R-:W-:-:S05]  /*1b60*/  IMAD.IADD R3, R3, 0x1, R21 ;  /* 0x0000000103037824 */ /* 0x000fca00078e0215 */
[----:B------:R-:W-:-:S05]  /*1b70*/  LEA.HI.X R5, R2, UR9, R3, 0x1, P1 ;  /* 0x0000000902057c11 */ /* 0x000fca00088f0c03 */
[----:B------:R-:W2:Y:S01]  /*1b80*/  @P0 LDG.E.LTC128B.U16 R22, desc[UR12][R4.64] ;  /* 0x0000000c04160981 */ /* 0x000ea2000c1e1520 */
[----:B------:R-:W-:Y:S01]  /*1b90*/  ISETP.GT.AND P3, PT, R15, 0x1, PT ;  /* 0x000000010f00780c */ /* 0x000fe20003f64270 */
[----:B------:R-:W-:Y:S01]  /*1ba0*/  BSSY B0, `(.L_x_29) ;  /* 0x000000c000007945 */ /* 0x000fe20003800000 */
[----:B------:R-:W-:Y:S02]  /*1bb0*/  LEA R2, P2, R10, UR4, 0x1 ;  /* 0x000000040a027c11 */ /* 0x000fe4000f8408ff */
[----:B------:R-:W-:Y:S01]  /*1bc0*/  ISETP.GT.AND P1, PT, R16, RZ, P3 ;  /* 0x000000ff1000720c */ /* 0x000fe20001f24270 */
[----:B--2---:R-:W-:-:S05]  /*1bd0*/  HADD2.F32 R3, -RZ, R22.H0_H0 ;  /* 0x20000016ff037230 */ /* 0x004fca0000004100 */
[----:B------:R-:W-:-:S04]  /*1be0*/  FMUL R3, R3, R14 ;  /* 0x0000000e03037220 */ /* 0x000fc80000400000 */
[----:B------:R-:W-:-:S05]  /*1bf0*/  FFMA R3, R56, R0, R3 ;  /* 0x0000000038037223 */ /* 0x000fca0000000003 */
[----:B------:R-:W-:Y:S02]  /*1c00*/  F2FP.F16.F32.PACK_AB R11, RZ, R3 ;  /* 0x00000003ff0b723e */ /* 0x000fe400000000ff */
[----:B------:R-:W-:Y:S02]  /*1c10*/  P2R R3, PR, RZ, 0x8 ;  /* 0x00000008ff037803 */ /* 0x000fe40000000000 */
[----:B------:R-:W-:-:S05]  /*1c20*/  LEA.HI.X R3, R10, UR5, R13, 0x1, P2 ;  /* 0x000000050a037c11 */ /* 0x000fca00090f0c0d */
[----:B------:R0:W-:Y:S01]  /*1c30*/  @P0 STG.E.U16 desc[UR12][R2.64], R11 ;  /* 0x0000000b02000986 */ /* 0x0001e2000c10150c */
[----:B------:R-:W-:Y:S05]  /*1c40*/  @!P1 BRA `(.L_x_30) ;  /* 0x0000000000049947 */ /* 0x000fea0003800000 */
[----:B------:R1:W5:Y:S02]  /*1c50*/  LDG.E.LTC128B.U16 R22, desc[UR12][R4.64+0x2] ;  /* 0x0000020c04167981 */ /* 0x000364000c1e1520 */
.L_x_30:
[----:B------:R-:W-:Y:S05]  /*1c60*/  BSYNC B0 ;  /* 0x0000000000007941 */ /* 0x000fea0003800000 */
.L_x_29:
[----:B------:R-:W-:Y:S01]  /*1c70*/  USHF.L.U32 UR4, UR6, 0x3, URZ ;  /* 0x0000000306047899 */ /* 0x000fe2000800063f */
[----:B-----5:R-:W-:Y:S01]  /*1c80*/  HADD2.F32 R13, -RZ, R22.H0_H0 ;  /* 0x20000016ff0d7230 */ /* 0x020fe20000004100 */
[----:B------:R-:W-:Y:S01]  /*1c90*/  USHF.L.U64.HI UR5, UR6, 0x3, UR7 ;  /* 0x0000000306057899 */ /* 0x000fe20008010207 */
[----:B------:R-:W-:-:S03]  /*1ca0*/  ISETP.GT.AND P0, PT, R16, 0x8, P4 ;  /* 0x000000081000780c */ /* 0x000fc60002704270 */
[----:B------:R-:W-:Y:S02]  /*1cb0*/  IMAD.U32 R10, RZ, RZ, UR4 ;  /* 0x00000004ff0a7e24 */ /* 0x000fe4000f8e00ff */
[----:B------:R-:W-:Y:S01]  /*1cc0*/  FMUL R56, R13, R14 ;  /* 0x0000000e0d387220 */ /* 0x000fe20000400000 */
[----:B0-----:R-:W-:-:S03]  /*1cd0*/  IMAD.U32 R11, RZ, RZ, UR5 ;  /* 0x00000005ff0b7e24 */ /* 0x001fc6000f8e00ff */
[----:B------:R-:W-:Y:S01]  /*1ce0*/  FFMA R56, R57, R0, R56 ;  /* 0x0000000039387223 */ /* 0x000fe20000000038 */
[----:B------:R-:W-:-:S04]  /*1cf0*/  IMAD.WIDE.U32 R12, R6, UR6, R10 ;  /* 0x00000006060c7c25 */ /* 0x000fc8000f8e000a */
[----:B------:R-:W-:Y:S02]  /*1d00*/  F2FP.F16.F32.PACK_AB R57, RZ, R56 ;  /* 0x00000038ff39723e */ /* 0x000fe400000000ff */
[----:B------:R-:W-:-:S03]  /*1d10*/  IADD3 R23, P2, R8, R12, RZ ;  /* 0x0000000c08177210 */ /* 0x000fc60007f5e0ff */
[----:B------:R0:W-:Y:S01]  /*1d20*/  @P1 STG.E.U16 desc[UR12][R2.64+0x2], R57 ;  /* 0x0000023902001986 */ /* 0x0001e2000c10150c */
[----:B------:R-:W-:Y:S02]  /*1d30*/  IADD3.X R56, R9, R21, R13, P2, !PT ;  /* 0x0000001509387210 */ /* 0x000fe400017fe40d */
[----:B------:R-:W-:-:S04]  /*1d40*/  LEA R12, P2, R23, UR8, 0x1 ;  /* 0x00000008170c7c11 */ /* 0x000fc8000f8408ff */
[----:B------:R-:W-:-:S05]  /*1d50*/  LEA.HI.X R13, R23, UR9, R56, 0x1, P2 ;  /* 0x00000009170d7c11 */ /* 0x000fca00090f0c38 */
[----:B------:R-:W2:Y:S01]  /*1d60*/  @P0 LDG.E.LTC128B.U16 R22, desc[UR12][R12.64] ;  /* 0x0000000c0c160981 */ /* 0x000ea2000c1e1520 */
[C---:B------:R-:W-:Y:S01]  /*1d70*/  IMAD.SHL.U32 R23, R20.reuse, 0x2, RZ ;  /* 0x0000000214177824 */ /* 0x040fe200078e00ff */
[----:B------:R-:W-:Y:S01]  /*1d80*/  SHF.L.U64.HI R19, R20, 0x1, R19 ;  /* 0x0000000114137819 */ /* 0x000fe20000010213 */
[----:B------:R-:W-:Y:S01]  /*1d90*/  BSSY B0, `(.L_x_31) ;  /* 0x000000b000007945 */ /* 0x000fe20003800000 */
[----:B------:R-:W-:Y:S02]  /*1da0*/  ISETP.GT.AND P1, PT, R16, 0x8, P3 ;  /* 0x000000081000780c */ /* 0x000fe40001f24270 */
[----:B------:R-:W-:Y:S01]  /*1db0*/  IADD3 R20, P2, R23, R2, RZ ;  /* 0x0000000217147210 */ /* 0x000fe20007f5e0ff */
[----:B--2---:R-:W-:-:S05]  /*1dc0*/  HADD2.F32 R21, -RZ, R22.H0_H0 ;  /* 0x20000016ff157230 */ /* 0x004fca0000004100 */
[----:B------:R-:W-:-:S04]  /*1dd0*/  FMUL R21, R21, R14 ;  /* 0x0000000e15157220 */ /* 0x000fc80000400000 */
[----:B------:R-:W-:-:S05]  /*1de0*/  FFMA R21, R58, R0, R21 ;  /* 0x000000003a157223 */ /* 0x000fca0000000015 */
[----:B------:R-:W-:Y:S01]  /*1df0*/  F2FP.F16.F32.PACK_AB R56, RZ, R21 ;  /* 0x00000015ff38723e */ /* 0x000fe200000000ff */
[----:B------:R-:W-:-:S05]  /*1e00*/  IMAD.X R21, R19, 0x1, R3, P2 ;  /* 0x0000000113157824 */ /* 0x000fca00010e0603 */
[----:B------:R0:W-:Y:S01]  /*1e10*/  @P0 STG.E.U16 desc[UR12][R20.64], R56 ;  /* 0x0000003814000986 */ /* 0x0001e2000c10150c */
[----:B------:R-:W-:Y:S05]  /*1e20*/  @!P1 BRA `(.L_x_32) ;  /* 0x0000000000049947 */ /* 0x000fea0003800000 */
[----:B------:R2:W5:Y:S02]  /*1e30*/  LDG.E.LTC128B.U16 R22, desc[UR12][R12.64+0x2] ;  /* 0x0000020c0c167981 */ /* 0x000564000c1e1520 */
.L_x_32:
[----:B------:R-:W-:Y:S05]  /*1e40*/  BSYNC B0 ;  /* 0x0000000000007941 */ /* 0x000fea0003800000 */
.L_x_31:
[----:B0----5:R-:W-:Y:S01]  /*1e50*/  HADD2.F32 R57, -RZ, R22.H0_H0 ;  /* 0x20000016ff397230 */ /* 0x021fe20000004100 */
[----:B------:R-:W-:Y:S01]  /*1e60*/  ISETP.GT.AND P3, PT, R15, 0x8, PT ;  /* 0x000000080f00780c */ /* 0x000fe20003f64270 */
[----:B------:R-:W-:Y:S03]  /*1e70*/  BSSY B0, `(.L_x_33) ;  /* 0x0000009000007945 */ /* 0x000fe60003800000 */
[----:B------:R-:W-:Y:S01]  /*1e80*/  FMUL R56, R57, R14 ;  /* 0x0000000e39387220 */ /* 0x000fe20000400000 */
[----:B------:R-:W-:Y:S02]  /*1e90*/  ISETP.GT.AND P0, PT, R16, RZ, P3 ;  /* 0x000000ff1000720c */ /* 0x000fe40001f04270 */
[----:B------:R-:W-:Y:S01]  /*1ea0*/  P2R R57, PR, RZ, 0x8 ;  /* 0x00000008ff397803 */ /* 0x000fe20000000000 */
[----:B------:R-:W-:-:S05]  /*1eb0*/  FFMA R56, R59, R0, R56 ;  /* 0x000000003b387223 */ /* 0x000fca0000000038 */
[----:B------:R-:W-:-:S05]  /*1ec0*/  F2FP.F16.F32.PACK_AB R56, RZ, R56 ;  /* 0x00000038ff38723e */ /* 0x000fca00000000ff */
[----:B------:R0:W-:Y:S01]  /*1ed0*/  @P1 STG.E.U16 desc[UR12][R20.64+0x2], R56 ;  /* 0x0000023814001986 */ /* 0x0001e2000c10150c */
[----:B------:R-:W-:Y:S05]  /*1ee0*/  @!P0 BRA `(.L_x_34) ;  /* 0x0000000000048947 */ /* 0x000fea0003800000 */
[----:B------:R3:W5:Y:S02]  /*1ef0*/  LDG.E.LTC128B.U16 R22, desc[UR12][R4.64+0x10] ;  /* 0x0000100c04167981 */ /* 0x000764000c1e1520 */
.L_x_34:
[----:B------:R-:W-:Y:S05]  /*1f00*/  BSYNC B0 ;  /* 0x0000000000007941 */ /* 0x000fea0003800000 */
.L_x_33:
[----:B-----5:R-:W-:Y:S01]  /*1f10*/  HADD2.F32 R57, -RZ, R22.H0_H0 ;  /* 0x20000016ff397230 */ /* 0x020fe20000004100 */
[----:B------:R-:W-:Y:S01]  /*1f20*/  ISETP.GT.AND P2, PT, R15, 0x9, PT ;  /* 0x000000090f00780c */ /* 0x000fe20003f44270 */
[----:B------:R-:W-:Y:S03]  /*1f30*/  BSSY B0, `(.L_x_35) ;  /* 0x0000009000007945 */ /* 0x000fe60003800000 */
[----:B------:R-:W-:Y:S01]  /*1f40*/  FMUL R57, R57, R14 ;  /* 0x0000000e39397220 */ /* 0x000fe20000400000 */
[----:B------:R-:W-:Y:S02]  /*1f50*/  ISETP.GT.AND P1, PT, R16, RZ, P2 ;  /* 0x000000ff1000720c */ /* 0x000fe40001724270 */
[----:B0-----:R-:W-:Y:S01]  /*1f60*/  P2R R56, PR, RZ, 0x4 ;  /* 0x00000004ff387803 */ /* 0x001fe20000000000 */
[----:B------:R-:W-:-:S05]  /*1f70*/  FFMA R57, R60, R0, R57 ;  /* 0x000000003c397223 */ /* 0x000fca0000000039 */
[----:B------:R-:W-:-:S05]  /*1f80*/  F2FP.F16.F32.PACK_AB R57, RZ, R57 ;  /* 0x00000039ff39723e */ /* 0x000fca00000000ff */
[----:B------:R0:W-:Y:S01]  /*1f90*/  @P0 STG.E.U16 desc[UR12][R2.64+0x10], R57 ;  /* 0x0000103902000986 */ /* 0x0001e2000c10150c */
[----:B------:R-:W-:Y:S05]  /*1fa0*/  @!P1 BRA `(.L_x_36) ;  /* 0x0000000000049947 */ /* 0x000fea0003800000 */
[----:B------:R4:W5:Y:S02]  /*1fb0*/  LDG.E.LTC128B.U16 R22, desc[UR12][R4.64+0x12] ;  /* 0x0000120c04167981 */ /* 0x000964000c1e1520 */
.L_x_36:
[----:B------:R-:W-:Y:S05]  /*1fc0*/  BSYNC B0 ;  /* 0x0000000000007941 */ /* 0x000fea0003800000 */
.L_x_35:
[----:B0----5:R-:W-:Y:S01]  /*1fd0*/  HADD2.F32 R57, -RZ, R22.H0_H0 ;  /* 0x20000016ff397230 */ /* 0x021fe20000004100 */
[----:B------:R-:W-:Y:S01]  /*1fe0*/  ISETP.GT.AND P0, PT, R16, 0x8, P3 ;  /* 0x000000081000780c */ /* 0x000fe20001f04270 */
[----:B------:R-:W-:Y:S03]  /*1ff0*/  BSSY B0, `(.L_x_37) ;  /* 0x0000007000007945 */ /* 0x000fe60003800000 */
[----:B------:R-:W-:-:S04]  /*2000*/  FMUL R56, R57, R14 ;  /* 0x0000000e39387220 */ /* 0x000fc80000400000 */
[----:B------:R-:W-:-:S05]  /*2010*/  FFMA R56, R61, R0, R56 ;  /* 0x000000003d387223 */ /* 0x000fca0000000038 */
[----:B------:R-:W-:-:S05]  /*2020*/  F2FP.F16.F32.PACK_AB R56, RZ, R56 ;  /* 0x00000038ff38723e */ /* 0x000fca00000000ff */
[----:B------:R0:W-:Y:S01]  /*2030*/  @P1 STG.E.U16 desc[UR12][R2.64+0x12], R56 ;  /* 0x0000123802001986 */ /* 0x0001e2000c10150c */
[----:B------:R-:W-:Y:S05]  /*2040*/  @!P0 BRA `(.L_x_38) ;  /* 0x0000000000048947 */ /* 0x000fea0003800000 */
[----:B------:R0:W5:Y:S02]  /*2050*/  LDG.E.LTC128B.U16 R22, desc[UR12][R12.64+0x10] ;  /* 0x0000100c0c167981 */ /* 0x000164000c1e1520 */
.L_x_38:
[----:B------:R-:W-:Y:S05]  /*2060*/  BSYNC B0 ;  /* 0x0000000000007941 */ /* 0x000fea0003800000 */
.L_x_37:
[----:B-----5:R-:W-:Y:S01]  /*2070*/  HADD2.F32 R57, -RZ, R22.H0_H0 ;  /* 0x20000016ff397230 */ /* 0x020fe20000004100 */
        /* <DEDUP_REMOVED lines=8> */
.L_x_40:
[----:B------:R-:W-:Y:S05]  /*2100*/  BSYNC B0 ;  /* 0x0000000000007941 */ /* 0x000fea0003800000 */
.L_x_39:
[----:B-----5:R-:W-:Y:S01]  /*2110*/  HADD2.F32 R59, -RZ, R22.H0_H0 ;  /* 0x20000016ff3b7230 */ /* 0x020fe20000004100 */
[----:B------:R-:W-:Y:S01]  /*2120*/  ISETP.GT.AND P3, PT, R15, 0x10, PT ;  /* 0x000000100f00780c */ /* 0x000fe20003f64270 */
[C---:B0-----:R-:W-:Y:S01]  /*2130*/  IMAD.SHL.U32 R57, R17.reuse, 0x2, RZ ;  /* 0x0000000211397824 */ /* 0x041fe200078e00ff */
[----:B------:R-:W-:Y:S01]  /*2140*/  SHF.L.U64.HI R17, R17, 0x1, R18 ;  /* 0x0000000111117819 */ /* 0x000fe20000010212 */
[----:B------:R-:W-:Y:S01]  /*2150*/  BSSY B0, `(.L_x_41) ;  /* 0x000000b000007945 */ /* 0x000fe20003800000 */
[----:B------:R-:W-:Y:S02]  /*2160*/  FMUL R56, R59, R14 ;  /* 0x0000000e3b387220 */ /* 0x000fe40000400000 */
[----:B------:R-:W-:Y:S02]  /*2170*/  IADD3 R18, P0, P2, R57, R2, R23 ;  /* 0x0000000239127210 */ /* 0x000fe40007a1e017 */
[----:B------:R-:W-:Y:S01]  /*2180*/  FFMA R56, R63, R0, R56 ;  /* 0x000000003f387223 */ /* 0x000fe20000000038 */
[----:B------:R-:W-:-:S02]  /*2190*/  P2R R23, PR, RZ, 0x8 ;  /* 0x00000008ff177803 */ /* 0x000fc40000000000 */
[----:B------:R-:W-:Y:S02]  /*21a0*/  IADD3.X R19, R17, R3, R19, P0, P2 ;  /* 0x0000000311137210 */ /* 0x000fe400007e4413 */
[----:B------:R-:W-:Y:S02]  /*21b0*/  F2FP.F16.F32.PACK_AB R56, RZ, R56 ;  /* 0x00000038ff38723e */ /* 0x000fe400000000ff */
[----:B------:R-:W-:-:S03]  /*21c0*/  ISETP.GT.AND P0, PT, R16, RZ, P3 ;  /* 0x000000ff1000720c */ /* 0x000fc60001f04270 */
[----:B------:R0:W-:Y:S10]  /*21d0*/  @P1 STG.E.U16 desc[UR12][R20.64+0x12], R56 ;  /* 0x0000123814001986 */ /* 0x0001f4000c10150c */
[----:B------:R-:W-:Y:S05]  /*21e0*/  @!P0 BRA `(.L_x_42) ;  /* 0x0000000000048947 */ /* 0x000fea0003800000 */
[----:B------:R0:W5:Y:S02]  /*21f0*/  LDG.E.LTC128B.U16 R22, desc[UR12][R4.64+0x20] ;  /* 0x0000200c04167981 */ /* 0x000164000c1e1520 */
.L_x_42:
[----:B------:R-:W-:Y:S05]  /*2200*/  BSYNC B0 ;  /* 0x0000000000007941 */ /* 0x000fea0003800000 */
.L_x_41:
[----:B-----5:R-:W-:Y:S01]  /*2210*/  HADD2.F32 R23, -RZ, R22.H0_H0 ;  /* 0x20000016ff177230 */ /* 0x020fe20000004100 */
[----:B------:R-:W-:Y:S01]  /*2220*/  ISETP.GT.AND P1, PT, R15, 0x11, PT ;  /* 0x000000110f00780c */ /* 0x000fe20003f24270 */
[----:B------:R-:W-:Y:S03]  /*2230*/  BSSY B0, `(.L_x_43) ;  /* 0x0000009000007945 */ /* 0x000fe60003800000 */
[----:B------:R-:W-:-:S04]  /*2240*/  FMUL R23, R23, R14 ;  /* 0x0000000e17177220 */ /* 0x000fc80000400000 */
[----:B------:R-:W-:-:S05]  /*2250*/  FFMA R23, R64, R0, R23 ;  /* 0x0000000040177223 */ /* 0x000fca0000000017 */
[----:B------:R-:W-:-:S05]  /*2260*/  F2FP.F16.F32.PACK_AB R23, RZ, R23 ;  /* 0x00000017ff17723e */ /* 0x000fca00000000ff */
[----:B------:R1:W-:Y:S01]  /*2270*/  @P0 STG.E.U16 desc[UR12][R2.64+0x20], R23 ;  /* 0x0000201702000986 */ /* 0x0003e2000c10150c */
[----:B------:R-:W-:Y:S02]  /*2280*/  ISETP.GT.AND P0, PT, R16, RZ, P1 ;  /* 0x000000ff1000720c */ /* 0x000fe40000f04270 */
[----:B-1----:R-:W-:-:S11]  /*2290*/  P2R R23, PR, RZ, 0x2 ;  /* 0x00000002ff177803 */ /* 0x002fd60000000000 */
[----:B------:R-:W-:Y:S05]  /*22a0*/  @!P0 BRA `(.L_x_44) ;  /* 0x0000000000048947 */ /* 0x000fea0003800000 */
[----:B------:R1:W5:Y:S02]  /*22b0*/  LDG.E.LTC128B.U16 R22, desc[UR12][R4.64+0x22] ;  /* 0x0000220c04167981 */ /* 0x000364000c1e1520 */
.L_x_44:
[----:B------:R-:W-:Y:S05]  /*22c0*/  BSYNC B0 ;  /* 0x0000000000007941 */ /* 0x000fea0003800000 */
.L_x_43:
[----:B-----5:R-:W-:Y:S01]  /*22d0*/  HADD2.F32 R23, -RZ, R22.H0_H0 ;  /* 0x20000016ff177230 */ /* 0x020fe20000004100 */
[----:B------:R-:W-:Y:S04]  /*22e0*/  BSSY B0, `(.L_x_45) ;  /* 0x0000008000007945 */ /* 0x000fe80003800000 */
[----:B0-----:R-:W-:-:S04]  /*22f0*/  FMUL R56, R23, R14 ;  /* 0x0000000e17387220 */ /* 0x001fc80000400000 */
[----:B------:R-:W-:-:S05]  /*2300*/  FFMA R56, R65, R0, R56 ;  /* 0x0000000041387223 */ /* 0x000fca0000000038 */
[----:B------:R-:W-:-:S05]  /*2310*/  F2FP.F16.F32.PACK_AB R56, RZ, R56 ;  /* 0x00000038ff38723e */ /* 0x000fca00000000ff */
[----:B------:R0:W-:Y:S01]  /*2320*/  @P0 STG.E.U16 desc[UR12][R2.64+0x22], R56 ;  /* 0x0000223802000986 */ /* 0x0001e2000c10150c */
[----:B------:R-:W-:-:S13]  /*2330*/  ISETP.GT.AND P0, PT, R16, 0x8, P3 ;  /* 0x000000081000780c */ /* 0x000fda0001f04270 */
[----:B0-----:R-:W-:Y:S05]  /*2340*/  @!P0 BRA `(.L_x_46) ;  /* 0x0000000000048947 */ /* 0x001fea0003800000 */
[----:B------:R0:W5:Y:S02]  /*2350*/  LDG.E.LTC128B.U16 R22, desc[UR12][R12.64+0x20] ;  /* 0x0000200c0c167981 */ /* 0x000164000c1e1520 */
.L_x_46:
[----:B------:R-:W-:Y:S05]  /*2360*/  BSYNC B0 ;  /* 0x0000000000007941 */ /* 0x000fea0003800000 */
.L_x_45:
[----:B-----5:R-:W-:Y:S01]  /*2370*/  HADD2.F32 R23, -RZ, R22.H0_H0 ;  /* 0x20000016ff177230 */ /* 0x020fe20000004100 */
[----:B------:R-:W-:Y:S01]  /*2380*/  BSSY B0, `(.L_x_47) ;  /* 0x000000c000007945 */ /* 0x000fe20003800000 */
[----:B------:R-:W-:-:S03]  /*2390*/  PRMT R56, R22, 0x7610, R56 ;  /* 0x0000761016387816 */ /* 0x000fc60000000038 */
[----:B------:R-:W-:-:S04]  /*23a0*/  FMUL R23, R23, R14 ;  /* 0x0000000e17177220 */ /* 0x000fc80000400000 */
[----:B------:R-:W-:-:S05]  /*23b0*/  FFMA R23, R66, R0, R23 ;  /* 0x0000000042177223 */ /* 0x000fca0000000017 */
[----:B------:R-:W-:-:S04]  /*23c0*/  F2FP.F16.F32.PACK_AB R23, RZ, R23 ;  /* 0x00000017ff17723e */ /* 0x000fc800000000ff */
[----:B------:R-:W-:-:S05]  /*23d0*/  PRMT R58, R23, 0x7610, R58 ;  /* 0x00007610173a7816 */ /* 0x000fca000000003a */
[----:B------:R0:W-:Y:S01]  /*23e0*/  @P0 STG.E.U16 desc[UR12][R20.64+0x20], R58 ;  /* 0x0000203a14000986 */ /* 0x0001e2000c10150c */
[----:B------:R-:W-:-:S05]  /*23f0*/  IADD3 R59, P0, R6, 0x40, RZ ;  /* 0x00000040063b7810 */ /* 0x000fca0007f1e0ff */
[----:B------:R-:W-:Y:S01]  /*2400*/  IMAD.X R23, RZ, RZ, R7, P0 ;  /* 0x000000ffff177224 */ /* 0x000fe200000e0607 */
[----:B------:R-:W-:-:S13]  /*2410*/  ISETP.GT.AND P0, PT, R16, 0x8, P1 ;  /* 0x000000081000780c */ /* 0x000fda0000f04270 */
[----:B0-----:R-:W-:Y:S05]  /*2420*/  @!P0 BRA `(.L_x_48) ;  /* 0x0000000000048947 */ /* 0x001fea0003800000 */
[----:B------:R0:W5:Y:S02]  /*2430*/  LDG.E.LTC128B.U16 R56, desc[UR12][R12.64+0x22] ;  /* 0x0000220c0c387981 */ /* 0x000164000c1e1520 */
.L_x_48:
[----:B------:R-:W-:Y:S05]  /*2440*/  BSYNC B0 ;  /* 0x0000000000007941 */ /* 0x000fea0003800000 */
.L_x_47:
[----:B-----5:R-:W-:Y:S01]  /*2450*/  HADD2.F32 R7, -RZ, R56.H0_H0 ;  /* 0x20000038ff077230 */ /* 0x020fe20000004100 */
[----:B------:R-:W-:Y:S01]  /*2460*/  ISETP.GT.AND P2, PT, R15, 0x18, PT ;  /* 0x000000180f00780c */ /* 0x000fe20003f44270 */
[----:B------:R-:W-:Y:S01]  /*2470*/  IMAD.WIDE.U32 R10, R59, UR6, R10 ;  /* 0x000000063b0a7c25 */ /* 0x000fe2000f8e000a */
[----:B------:R-:W-:Y:S03]  /*2480*/  BSSY B0, `(.L_x_49) ;  /* 0x0000014000007945 */ /* 0x000fe60003800000 */
[----:B------:R-:W-:-:S04]  /*2490*/  FMUL R6, R7, R14 ;  /* 0x0000000e07067220 */ /* 0x000fc80000400000 */
[----:B------:R-:W-:-:S05]  /*24a0*/  FFMA R6, R67, R0, R6 ;  /* 0x0000000043067223 */ /* 0x000fca0000000006 */
[----:B------:R-:W-:Y:S01]  /*24b0*/  F2FP.F16.F32.PACK_AB R7, RZ, R6 ;  /* 0x00000006ff07723e */ /* 0x000fe200000000ff */
[----:B------:R-:W-:Y:S02]  /*24c0*/  IMAD R6, R23, UR6, RZ ;  /* 0x0000000617067c24 */ /* 0x000fe4000f8e02ff */
[----:B------:R-:W-:Y:S01]  /*24d0*/  IMAD.WIDE.U32 R22, R59, UR6, R8 ;  /* 0x000000063b167c25 */ /* 0x000fe2000f8e0008 */
[----:B------:R-:W-:-:S03]  /*24e0*/  PRMT R58, R7, 0x7610, R58 ;  /* 0x00007610073a7816 */ /* 0x000fc6000000003a */
[----:B------:R-:W-:Y:S02]  /*24f0*/  IMAD R61, R59, UR7, R6 ;  /* 0x000000073b3d7c24 */ /* 0x000fe4000f8e0206 */
[----:B------:R0:W-:Y:S01]  /*2500*/  @P0 STG.E.U16 desc[UR12][R20.64+0x22], R58 ;  /* 0x0000223a14000986 */ /* 0x0001e2000c10150c */
[----:B------:R-:W-:Y:S01]  /*2510*/  LEA R6, P0, R22, UR8, 0x1 ;  /* 0x0000000816067c11 */ /* 0x000fe2000f8008ff */
[----:B------:R-:W-:-:S05]  /*2520*/  IMAD.IADD R7, R23, 0x1, R61 ;  /* 0x0000000117077824 */ /* 0x000fca00078e023d */
[----:B------:R-:W-:Y:S02]  /*2530*/  LEA.HI.X R7, R22, UR9, R7, 0x1, P0 ;  /* 0x0000000916077c11 */ /* 0x000fe400080f0c07 */
[----:B------:R-:W-:-:S04]  /*2540*/  IADD3 R10, P0, R8, R10, RZ ;  /* 0x0000000a080a7210 */ /* 0x000fc80007f1e0ff */
[----:B------:R-:W-:Y:S02]  /*2550*/  IADD3.X R9, R9, R61, R11, P0, !PT ;  /* 0x0000003d09097210 */ /* 0x000fe400007fe40b */
[----:B------:R-:W-:-:S04]  /*2560*/  LEA R8, P0, R10, UR8, 0x1 ;  /* 0x000000080a087c11 */ /* 0x000fc8000f8008ff */
[----:B------:R-:W-:Y:S02]  /*2570*/  LEA.HI.X R9, R10, UR9, R9, 0x1, P0 ;  /* 0x000000090a097c11 */ /* 0x000fe400080f0c09 */
[----:B------:R-:W-:Y:S02]  /*2580*/  ISETP.GT.AND P0, PT, R16, RZ, P2 ;  /* 0x000000ff1000720c */ /* 0x000fe40001704270 */
[----:B------:R-:W-:-:S11]  /*2590*/  P2R R10, PR, RZ, 0x4 ;  /* 0x00000004ff0a7803 */ /* 0x000fd60000000000 */
[----:B0-----:R-:W-:Y:S05]  /*25a0*/  @!P0 BRA `(.L_x_50) ;  /* 0x0000000000048947 */ /* 0x001fea0003800000 */
[----:B------:R0:W5:Y:S02]  /*25b0*/  LDG.E.LTC128B.U16 R56, desc[UR12][R4.64+0x30] ;  /* 0x0000300c04387981 */ /* 0x000164000c1e1520 */
.L_x_50:
[----:B------:R-:W-:Y:S05]  /*25c0*/  BSYNC B0 ;  /* 0x0000000000007941 */ /* 0x000fea0003800000 */
.L_x_49:
[----:B-----5:R-:W-:Y:S01]  /*25d0*/  HADD2.F32 R11, -RZ, R56.H0_H0 ;  /* 0x20000038ff0b7230 */ /* 0x020fe20000004100 */
[----:B------:R-:W-:Y:S01]  /*25e0*/  ISETP.GT.AND P1, PT, R15, 0x19, PT ;  /* 0x000000190f00780c */ /* 0x000fe20003f24270 */
[----:B------:R-:W-:Y:S03]  /*25f0*/  BSSY B0, `(.L_x_51) ;  /* 0x0000009000007945 */ /* 0x000fe60003800000 */
[----:B------:R-:W-:Y:S01]  /*2600*/  FMUL R11, R11, R14 ;  /* 0x0000000e0b0b7220 */ /* 0x000fe20000400000 */
[----:B------:R-:W-:-:S03]  /*2610*/  P2R R10, PR, RZ, 0x2 ;  /* 0x00000002ff0a7803 */ /* 0x000fc60000000000 */
[----:B------:R-:W-:-:S05]  /*2620*/  FFMA R11, R68, R0, R11 ;  /* 0x00000000440b7223 */ /* 0x000fca000000000b */
[----:B------:R-:W-:-:S05]  /*2630*/  F2FP.F16.F32.PACK_AB R11, RZ, R11 ;  /* 0x0000000bff0b723e */ /* 0x000fca00000000ff */
[----:B------:R0:W-:Y:S01]  /*2640*/  @P0 STG.E.U16 desc[UR12][R2.64+0x30], R11 ;  /* 0x0000300b02000986 */ /* 0x0001e2000c10150c */
[----:B------:R-:W-:-:S13]  /*2650*/  ISETP.GT.AND P0, PT, R16, RZ, P1 ;  /* 0x000000ff1000720c */ /* 0x000fda0000f04270 */
[----:B0-----:R-:W-:Y:S05]  /*2660*/  @!P0 BRA `(.L_x_52) ;  /* 0x0000000000048947 */ /* 0x001fea0003800000 */
[----:B------:R0:W5:Y:S02]  /*2670*/  LDG.E.LTC128B.U16 R56, desc[UR12][R4.64+0x32] ;  /* 0x0000320c04387981 */ /* 0x000164000c1e1520 */
.L_x_52:
[----:B------:R-:W-:Y:S05]  /*2680*/  BSYNC B0 ;  /* 0x0000000000007941 */ /* 0x000fea0003800000 */
.L_x_51:
[----:B-----5:R-:W-:Y:S01]  /*2690*/  HADD2.F32 R11, -RZ, R56.H0_H0 ;  /* 0x20000038ff0b7230 */ /* 0x020fe20000004100 */
[----:B------:R-:W-:Y:S04]  /*26a0*/  BSSY B0, `(.L_x_53) ;  /* 0x0000008000007945 */ /* 0x000fe80003800000 */
[----:B------:R-:W-:-:S04]  /*26b0*/  FMUL R10, R11, R14 ;  /* 0x0000000e0b0a7220 */ /* 0x000fc80000400000 */
[----:B------:R-:W-:-:S05]  /*26c0*/  FFMA R10, R69, R0, R10 ;  /* 0x00000000450a7223 */ /* 0x000fca000000000a */
[----:B------:R-:W-:-:S05]  /*26d0*/  F2FP.F16.F32.PACK_AB R10, RZ, R10 ;  /* 0x0000000aff0a723e */ /* 0x000fca00000000ff */
[----:B------:R0:W-:Y:S01]  /*26e0*/  @P0 STG.E.U16 desc[UR12][R2.64+0x32], R10 ;  /* 0x0000320a02000986 */ /* 0x0001e2000c10150c */
[----:B------:R-:W-:-:S13]  /*26f0*/  ISETP.GT.AND P0, PT, R16, 0x8, P2 ;  /* 0x000000081000780c */ /* 0x000fda0001704270 */
[----:B0-----:R-:W-:Y:S05]  /*2700*/  @!P0 BRA `(.L_x_54) ;  /* 0x0000000000048947 */ /* 0x001fea0003800000 */
[----:B------:R0:W5:Y:S02]  /*2710*/  LDG.E.LTC128B.U16 R56, desc[UR12][R12.64+0x30] ;  /* 0x0000300c0c387981 */ /* 0x000164000c1e1520 */
.L_x_54:
[----:B------:R-:W-:Y:S05]  /*2720*/  BSYNC B0 ;  /* 0x0000000000007941 */ /* 0x000fea0003800000 */
.L_x_53:
        /* <DEDUP_REMOVED lines=9> */
.L_x_56:
[----:B------:R-:W-:Y:S05]  /*27c0*/  BSYNC B0 ;  /* 0x0000000000007941 */ /* 0x000fea0003800000 */
.L_x_55:
        /* <DEDUP_REMOVED lines=11> */
.L_x_58:
[----:B------:R-:W-:Y:S05]  /*2880*/  BSYNC B0 ;  /* 0x0000000000007941 */ /* 0x000fea0003800000 */
.L_x_57:
        /* <DEDUP_REMOVED lines=11> */
.L_x_60:
[----:B------:R-:W-:Y:S05]  /*2940*/  BSYNC B0 ;  /* 0x0000000000007941 */ /* 0x000fea0003800000 */
.L_x_59:
        /* <DEDUP_REMOVED lines=9> */
.L_x_62:
[----:B------:R-:W-:Y:S05]  /*29e0*/  BSYNC B0 ;  /* 0x0000000000007941 */ /* 0x000fea0003800000 */
.L_x_61:
        /* <DEDUP_REMOVED lines=9> */
.L_x_64:
[----:B------:R-:W-:Y:S05]  /*2a80*/  BSYNC B0 ;  /* 0x0000000000007941 */ /* 0x000fea0003800000 */
.L_x_63:
        /* <DEDUP_REMOVED lines=11> */
.L_x_66:
[----:B------:R-:W-:Y:S05]  /*2b40*/  BSYNC B0 ;  /* 0x0000000000007941 */ /* 0x000fea0003800000 */
.L_x_65:
[----:B-----5:R-:W-:Y:S01]  /*2b50*/  HADD2.F32 R11, -RZ, R56.H0_H0 ;  /* 0x20000038ff0b7230 */ /* 0x020fe20000004100 */
[----:B------:R-:W-:Y:S01]  /*2b60*/  ISETP.GT.AND P4, PT, R15, 0x29, PT ;  /* 0x000000290f00780c */ /* 0x000fe20003f84270 */
[----:B------:R-:W-:Y:S03]  /*2b70*/  BSSY B0, `(.L_x_67) ;  /* 0x0000008000007945 */ /* 0x000fe60003800000 */
[----:B------:R-:W-:-:S04]  /*2b80*/  FMUL R11, R11, R14 ;  /* 0x0000000e0b0b7220 */ /* 0x000fc80000400000 */
[----:B------:R-:W-:-:S05]  /*2b90*/  FFMA R11, R76, R0, R11 ;  /* 0x000000004c0b7223 */ /* 0x000fca000000000b */
[----:B------:R-:W-:-:S05]  /*2ba0*/  F2FP.F16.F32.PACK_AB R11, RZ, R11 ;  /* 0x0000000bff0b723e */ /* 0x000fca00000000ff */
[----:B------:R0:W-:Y:S01]  /*2bb0*/  @P0 STG.E.U16 desc[UR12][R2.64+0x50], R11 ;  /* 0x0000500b02000986 */ /* 0x0001e2000c10150c */
[----:B------:R-:W-:-:S13]  /*2bc0*/  ISETP.GT.AND P0, PT, R16, RZ, P4 ;  /* 0x000000ff1000720c */ /* 0x000fda0002704270 */
[----:B0-----:R-:W-:Y:S05]  /*2bd0*/  @!P0 BRA `(.L_x_68) ;  /* 0x0000000000048947 */ /* 0x001fea0003800000 */
[----:B------:R0:W5:Y:S02]  /*2be0*/  LDG.E.LTC128B.U16 R56, desc[UR12][R4.64+0x52] ;  /* 0x0000520c04387981 */ /* 0x000164000c1e1520 */
.L_x_68:
[----:B------:R-:W-:Y:S05]  /*2bf0*/  BSYNC B0 ;  /* 0x0000000000007941 */ /* 0x000fea0003800000 */
.L_x_67:
        /* <DEDUP_REMOVED lines=9> */
.L_x_70:
[----:B------:R-:W-:Y:S05]  /*2c90*/  BSYNC B0 ;  /* 0x0000000000007941 */ /* 0x000fea0003800000 */
.L_x_69:
        /* <DEDUP_REMOVED lines=9> */
.L_x_72:
[----:B------:R-:W-:Y:S05]  /*2d30*/  BSYNC B0 ;  /* 0x0000000000007941 */ /* 0x000fea0003800000 */
.L_x_71:
        /* <DEDUP_REMOVED lines=10> */
.L_x_74:
[----:B------:R-:W-:Y:S05]  /*2de0*/  BSYNC B0 ;  /* 0x0000000000007941 */ /* 0x000fea0003800000 */
.L_x_73:
        /* <DEDUP_REMOVED lines=10> */
.L_x_76:
[----:B------:R-:W-:Y:S05]  /*2e90*/  BSYNC B0 ;  /* 0x0000000000007941 */ /* 0x000fea0003800000 */
.L_x_75:
        /* <DEDUP_REMOVED lines=9> */
.L_x_78:
[----:B------:R-:W-:Y:S05]  /*2f30*/  BSYNC B0 ;  /* 0x0000000000007941 */ /* 0x000fea0003800000 */
.L_x_77:
        /* <DEDUP_REMOVED lines=9> */
.L_x_80:
[----:B------:R-:W-:Y:S05]  /*2fd0*/  BSYNC B0 ;  /* 0x0000000000007941 */ /* 0x000fea0003800000 */
.L_x_79:
        /* <DEDUP_REMOVED lines=10> */
.L_x_82:
[----:B------:R-:W-:Y:S05]  /*3080*/  BSYNC B0 ;  /* 0x0000000000007941 */ /* 0x000fea0003800000 */
.L_x_81:
[----:B-----5:R-:W-:Y:S01]  /*3090*/  HADD2.F32 R11, -RZ, R56.H0_H0 ;  /* 0x20000038ff0b7230 */ /* 0x020fe20000004100 */
[----:B------:R-:W-:Y:S04]  /*30a0*/  BSSY B0, `(.L_x_83) ;  /* 0x000000d000007945 */ /* 0x000fe80003800000 */
[----:B------:R-:W-:-:S04]  /*30b0*/  FMUL R11, R11, R14 ;  /* 0x0000000e0b0b7220 */ /* 0x000fc80000400000 */
[----:B------:R-:W-:-:S05]  /*30c0*/  FFMA R11, R84, R0, R11 ;  /* 0x00000000540b7223 */ /* 0x000fca000000000b */
[----:B------:R-:W-:-:S05]  /*30d0*/  F2FP.F16.F32.PACK_AB R11, RZ, R11 ;  /* 0x0000000bff0b723e */ /* 0x000fca00000000ff */
[----:B------:R1:W-:Y:S01]  /*30e0*/  @P0 STG.E.U16 desc[UR12][R2.64+0x70], R11 ;  /* 0x0000700b02000986 */ /* 0x0003e2000c10150c */
[----:B------:R-:W-:-:S05]  /*30f0*/  IADD3 R22, P0, R57, R20, RZ ;  /* 0x0000001439167210 */ /* 0x000fca0007f1e0ff */
[----:B------:R-:W-:Y:S01]  /*3100*/  IMAD.X R23, R17, 0x1, R21, P0 ;  /* 0x0000000111177824 */ /* 0x000fe200000e0615 */
[----:B------:R-:W-:-:S05]  /*3110*/  IADD3 R10, P0, R57, R2, RZ ;  /* 0x00000002390a7210 */ /* 0x000fca0007f1e0ff */
[----:B-1----:R-:W-:Y:S01]  /*3120*/  IMAD.X R11, R17, 0x1, R3, P0 ;  /* 0x00000001110b7824 */ /* 0x002fe200000e0603 */
[----:B------:R-:W-:-:S04]  /*3130*/  ISETP.GT.AND P0, PT, R15, 0x39, PT ;  /* 0x000000390f00780c */ /* 0x000fc80003f04270 */
[----:B------:R-:W-:-:S13]  /*3140*/  ISETP.GT.AND P5, PT, R16, RZ, P0 ;  /* 0x000000ff1000720c */ /* 0x000fda00007a4270 */
[----:B------:R-:W-:Y:S05]  /*3150*/  @!P5 BRA `(.L_x_84) ;  /* 0x000000000004d947 */ /* 0x000fea0003800000 */
[----:B------:R1:W5:Y:S02]  /*3160*/  LDG.E.LTC128B.U16 R56, desc[UR12][R4.64+0x72] ;  /* 0x0000720c04387981 */ /* 0x000364000c1e1520 */
.L_x_84:
[----:B------:R-:W-:Y:S05]  /*3170*/  BSYNC B0 ;  /* 0x0000000000007941 */ /* 0x000fea0003800000 */
.L_x_83:
[----:B01-345:R-:W-:Y:S01]  /*3180*/  HADD2.F32 R5, -RZ, R56.H0_H0 ;  /* 0x20000038ff057230 */ /* 0x03bfe20000004100 */
        /* <DEDUP_REMOVED lines=8> */
.L_x_86:
[----:B------:R-:W-:Y:S05]  /*3210*/  BSYNC B0 ;  /* 0x0000000000007941 */ /* 0x000fea0003800000 */
.L_x_85:
[----:B-----5:R-:W-:Y:S01]  /*3220*/  HADD2.F32 R3, -RZ, R56.H0_H0 ;  /* 0x20000038ff037230 */ /* 0x020fe20000004100 */
[----:B------:R-:W-:Y:S04]  /*3230*/  BSSY B0, `(.L_x_87) ;  /* 0x0000008000007945 */ /* 0x000fe80003800000 */
[----:B------:R-:W-:-:S04]  /*3240*/  FMUL R3, R3, R14 ;  /* 0x0000000e03037220 */ /* 0x000fc80000400000 */
[----:B------:R-:W-:-:S05]  /*3250*/  FFMA R3, R86, R0, R3 ;  /* 0x0000000056037223 */ /* 0x000fca0000000003 */
[----:B------:R-:W-:-:S05]  /*3260*/  F2FP.F16.F32.PACK_AB R3, RZ, R3 ;  /* 0x00000003ff03723e */ /* 0x000fca00000000ff */
[----:B------:R1:W-:Y:S01]  /*3270*/  @P5 STG.E.U16 desc[UR12][R20.64+0x70], R3 ;  /* 0x0000700314005986 */ /* 0x0003e2000c10150c */
[----:B------:R-:W-:-:S13]  /*3280*/  ISETP.GT.AND P5, PT, R16, 0x8, P0 ;  /* 0x000000081000780c */ /* 0x000fda00007a4270 */
[----:B-1----:R-:W-:Y:S05]  /*3290*/  @!P5 BRA `(.L_x_88) ;  /* 0x000000000004d947 */ /* 0x002fea0003800000 */
[----:B------:R1:W5:Y:S02]  /*32a0*/  LDG.E.LTC128B.U16 R56, desc[UR12][R12.64+0x72] ;  /* 0x0000720c0c387981 */ /* 0x000364000c1e1520 */
.L_x_88:
[----:B------:R-:W-:Y:S05]  /*32b0*/  BSYNC B0 ;  /* 0x0000000000007941 */ /* 0x000fea0003800000 */
.L_x_87:
[----:B-----5:R-:W-:-:S05]  /*32c0*/  HADD2.F32 R3, -RZ, R56.H0_H0 ;  /* 0x20000038ff037230 */ /* 0x020fca0000004100 */
[----:B------:R-:W-:-:S04]  /*32d0*/  FMUL R2, R3, R14 ;  /* 0x0000000e03027220 */ /* 0x000fc80000400000 */
[----:B------:R-:W-:-:S05]  /*32e0*/  FFMA R2, R87, R0, R2 ;  /* 0x0000000057027223 */ /* 0x000fca0000000002 */
[----:B------:R-:W-:-:S05]  /*32f0*/  F2FP.F16.F32.PACK_AB R2, RZ, R2 ;  /* 0x00000002ff02723e */ /* 0x000fca00000000ff */
[----:B------:R3:W-:Y:S01]  /*3300*/  @P5 STG.E.U16 desc[UR12][R20.64+0x72], R2 ;  /* 0x0000720214005986 */ /* 0x0007e2000c10150c */
[----:B------:R-:W-:-:S04]  /*3310*/  ISETP.GT.AND P5, PT, R15, RZ, PT ;  /* 0x000000ff0f00720c */ /* 0x000fc80003fa4270 */
[----:B------:R-:W-:-:S13]  /*3320*/  ISETP.GT.AND P5, PT, R16, 0x40, P5 ;  /* 0x000000401000780c */ /* 0x000fda0002fa4270 */
[----:B------:R-:W4:Y:S01]  /*3330*/  @P5 LDG.E.LTC128B.U16 R56, desc[UR12][R6.64] ;  /* 0x0000000c06385981 */ /* 0x000f22000c1e1520 */
[----:B------:R-:W-:Y:S01]  /*3340*/  BSSY B0, `(.L_x_89) ;  /* 0x000000a000007945 */ /* 0x000fe20003800000 */
[----:B----4-:R-:W-:-:S05]  /*3350*/  HADD2.F32 R3, -RZ, R56.H0_H0 ;  /* 0x20000038ff037230 */ /* 0x010fca0000004100 */
[----:B------:R-:W-:-:S04]  /*3360*/  FMUL R3, R3, R14 ;  /* 0x0000000e03037220 */ /* 0x000fc80000400000 */
[----:B------:R-:W-:-:S05]  /*3370*/  FFMA R3, R24, R0, R3 ;  /* 0x0000000018037223 */ /* 0x000fca0000000003 */
[----:B------:R-:W-:-:S05]  /*3380*/  F2FP.F16.F32.PACK_AB R3, RZ, R3 ;  /* 0x00000003ff03723e */ /* 0x000fca00000000ff */
[----:B------:R3:W-:Y:S01]  /*3390*/  @P5 STG.E.U16 desc[UR12][R10.64], R3 ;  /* 0x000000030a005986 */ /* 0x0007e2000c10150c */
[----:B------:R-:W-:-:S04]  /*33a0*/  ISETP.GT.AND P5, PT, R15, 0x1, PT ;  /* 0x000000010f00780c */ /* 0x000fc80003fa4270 */
[----:B------:R-:W-:-:S13]  /*33b0*/  ISETP.GT.AND P5, PT, R16, 0x40, P5 ;  /* 0x000000401000780c */ /* 0x000fda0002fa4270 */
[----:B---3--:R-:W-:Y:S05]  /*33c0*/  @!P5 BRA `(.L_x_90) ;  /* 0x000000000004d947 */ /* 0x008fea0003800000 */
[----:B------:R3:W5:Y:S02]  /*33d0*/  LDG.E.LTC128B.U16 R56, desc[UR12][R6.64+0x2] ;  /* 0x0000020c06387981 */ /* 0x000764000c1e1520 */
.L_x_90:
[----:B------:R-:W-:Y:S05]  /*33e0*/  BSYNC B0 ;  /* 0x0000000000007941 */ /* 0x000fea0003800000 */
.L_x_89:
[----:B-----5:R-:W-:Y:S01]  /*33f0*/  HADD2.F32 R3, -RZ, R56.H0_H0 ;  /* 0x20000038ff037230 */ /* 0x020fe20000004100 */
[----:B------:R-:W-:Y:S04]  /*3400*/  BSSY B0, `(.L_x_91) ;  /* 0x000000c000007945 */ /* 0x000fe80003800000 */
[----:B------:R-:W-:Y:S01]  /*3410*/  FMUL R2, R3, R14 ;  /* 0x0000000e03027220 */ /* 0x000fe20000400000 */
[----:B------:R-:W-:-:S03]  /*3420*/  @P5 IMAD.MOV.U32 R3, RZ, RZ, R11 ;  /* 0x000000ffff035224 */ /* 0x000fc600078e000b */
[----:B------:R-:W-:-:S05]  /*3430*/  FFMA R2, R25, R0, R2 ;  /* 0x0000000019027223 */ /* 0x000fca0000000002 */
[----:B------:R-:W-:-:S04]  /*3440*/  F2FP.F16.F32.PACK_AB R2, RZ, R2 ;  /* 0x00000002ff02723e */ /* 0x000fc800000000ff */
[----:B------:R-:W-:Y:S01]  /*3450*/  PRMT R4, R2, 0x7610, R4 ;  /* 0x0000761002047816 */ /* 0x000fe20000000004 */
[----:B------:R-:W-:-:S05]  /*3460*/  @P5 IMAD.MOV.U32 R2, RZ, RZ, R10 ;  /* 0x000000ffff025224 */ /* 0x000fca00078e000a */
[----:B------:R4:W-:Y:S01]  /*3470*/  @P5 STG.E.U16 desc[UR12][R2.64+0x2], R4 ;  /* 0x0000020402005986 */ /* 0x0009e2000c10150c */
[----:B------:R-:W-:-:S04]  /*3480*/  ISETP.GT.AND P5, PT, R15, RZ, PT ;  /* 0x000000ff0f00720c */ /* 0x000fc80003fa4270 */
[----:B------:R-:W-:-:S13]  /*3490*/  ISETP.GT.AND P5, PT, R16, 0x48, P5 ;  /* 0x000000481000780c */ /* 0x000fda0002fa4270 */
[----:B----4-:R-:W-:Y:S05]  /*34a0*/  @!P5 BRA `(.L_x_92) ;  /* 0x000000000004d947 */ /* 0x010fea0003800000 */
[----:B------:R4:W5:Y:S02]  /*34b0*/  LDG.E.LTC128B.U16 R56, desc[UR12][R8.64] ;  /* 0x0000000c08387981 */ /* 0x000964000c1e1520 */
.L_x_92:
[----:B------:R-:W-:Y:S05]  /*34c0*/  BSYNC B0 ;  /* 0x0000000000007941 */ /* 0x000fea0003800000 */
.L_x_91:
[----:B-----5:R-:W-:Y:S01]  /*34d0*/  HADD2.F32 R3, -RZ, R56.H0_H0 ;  /* 0x20000038ff037230 */ /* 0x020fe20000004100 */
[----:B------:R-:W-:Y:S04]  /*34e0*/  BSSY B0, `(.L_x_93) ;  /* 0x0000009000007945 */ /* 0x000fe80003800000 */
[----:B------:R-:W-:-:S04]  /*34f0*/  FMUL R3, R3, R14 ;  /* 0x0000000e03037220 */ /* 0x000fc80000400000 */
[----:B------:R-:W-:-:S05]  /*3500*/  FFMA R3, R26, R0, R3 ;  /* 0x000000001a037223 */ /* 0x000fca0000000003 */
[----:B------:R-:W-:-:S05]  /*3510*/  F2FP.F16.F32.PACK_AB R3, RZ, R3 ;  /* 0x00000003ff03723e */ /* 0x000fca00000000ff */
[----:B------:R0:W-:Y:S01]  /*3520*/  @P5 STG.E.U16 desc[UR12][R22.64], R3 ;  /* 0x0000000316005986 */ /* 0x0001e2000c10150c */
[----:B------:R-:W-:-:S04]  /*3530*/  ISETP.GT.AND P5, PT, R15, 0x1, PT ;  /* 0x000000010f00780c */ /* 0x000fc80003fa4270 */
[----:B------:R-:W-:-:S13]  /*3540*/  ISETP.GT.AND P5, PT, R16, 0x48, P5 ;  /* 0x000000481000780c */ /* 0x000fda0002fa4270 */
[----:B0-----:R-:W-:Y:S05]  /*3550*/  @!P5 BRA `(.L_x_94) ;  /* 0x000000000004d947 */ /* 0x001fea0003800000 */
[----:B------:R0:W5:Y:S02]  /*3560*/  LDG.E.LTC128B.U16 R56, desc[UR12][R8.64+0x2] ;  /* 0x0000020c08387981 */ /* 0x000164000c1e1520 */
.L_x_94:
[----:B------:R-:W-:Y:S05]  /*3570*/  BSYNC B0 ;  /* 0x0000000000007941 */ /* 0x000fea0003800000 */
.L_x_93:
        /* <DEDUP_REMOVED lines=10> */
.L_x_96:
[----:B------:R-:W-:Y:S05]  /*3620*/  BSYNC B0 ;  /* 0x0000000000007941 */ /* 0x000fea0003800000 */
.L_x_95:
[----:B-----5:R-:W-:Y:S01]  /*3630*/  HADD2.F32 R3, -RZ, R56.H0_H0 ;  /* 0x20000038ff037230 */ /* 0x020fe20000004100 */
[----:B------:R-:W-:Y:S01]  /*3640*/  BSSY B0, `(.L_x_97) ;  /* 0x000000c000007945 */ /* 0x000fe20003800000 */
[----:B------:R-:W-:-:S03]  /*3650*/  @P5 IMAD.MOV.U32 R2, RZ, RZ, R10 ;  /* 0x000000ffff025224 */ /* 0x000fc600078e000a */
[----:B------:R-:W-:-:S04]  /*3660*/  FMUL R3, R3, R14 ;  /* 0x0000000e03037220 */ /* 0x000fc80000400000 */
[----:B------:R-:W-:-:S05]  /*3670*/  FFMA R3, R28, R0, R3 ;  /* 0x000000001c037223 */ /* 0x000fca0000000003 */
[----:B------:R-:W-:-:S04]  /*3680*/  F2FP.F16.F32.PACK_AB R3, RZ, R3 ;  /* 0x00000003ff03723e */ /* 0x000fc800000000ff */
[----:B------:R-:W-:Y:S01]  /*3690*/  PRMT R4, R3, 0x7610, R4 ;  /* 0x0000761003047816 */ /* 0x000fe20000000004 */
[----:B------:R-:W-:-:S05]  /*36a0*/  @P5 IMAD.MOV.U32 R3, RZ, RZ, R11 ;  /* 0x000000ffff035224 */ /* 0x000fca00078e000b */
[----:B------:R0:W-:Y:S01]  /*36b0*/  @P5 STG.E.U16 desc[UR12][R2.64+0x10], R4 ;  /* 0x0000100402005986 */ /* 0x0001e2000c10150c */
[----:B------:R-:W-:-:S04]  /*36c0*/  ISETP.GT.AND P5, PT, R15, 0x9, PT ;  /* 0x000000090f00780c */ /* 0x000fc80003fa4270 */
[----:B------:R-:W-:-:S13]  /*36d0*/  ISETP.GT.AND P5, PT, R16, 0x40, P5 ;  /* 0x000000401000780c */ /* 0x000fda0002fa4270 */
[----:B0-----:R-:W-:Y:S05]  /*36e0*/  @!P5 BRA `(.L_x_98) ;  /* 0x000000000004d947 */ /* 0x001fea0003800000 */
[----:B------:R0:W5:Y:S02]  /*36f0*/  LDG.E.LTC128B.U16 R56, desc[UR12][R6.64+0x12] ;  /* 0x0000120c06387981 */ /* 0x000164000c1e1520 */
.L_x_98:
[----:B------:R-:W-:Y:S05]  /*3700*/  BSYNC B0 ;  /* 0x0000000000007941 */ /* 0x000fea0003800000 */
.L_x_97:
        /* <DEDUP_REMOVED lines=13> */
.L_x_100:
[----:B------:R-:W-:Y:S05]  /*37e0*/  BSYNC B0 ;  /* 0x0000000000007941 */ /* 0x000fea0003800000 */
.L_x_99:
        /* <DEDUP_REMOVED lines=10> */
.L_x_102:
[----:B------:R-:W-:Y:S05]  /*3890*/  BSYNC B0 ;  /* 0x0000000000007941 */ /* 0x000fea0003800000 */
.L_x_101:
        /* <DEDUP_REMOVED lines=13> */
.L_x_104:
[----:B------:R-:W-:Y:S05]  /*3970*/  BSYNC B0 ;  /* 0x0000000000007941 */ /* 0x000fea0003800000 */
.L_x_103:
        /* <DEDUP_REMOVED lines=13> */
.L_x_106:
[----:B------:R-:W-:Y:S05]  /*3a50*/  BSYNC B0 ;  /* 0x0000000000007941 */ /* 0x000fea0003800000 */
.L_x_105:
        /* <DEDUP_REMOVED lines=13> */
.L_x_108:
[----:B------:R-:W-:Y:S05]  /*3b30*/  BSYNC B0 ;  /* 0x0000000000007941 */ /* 0x000fea0003800000 */
.L_x_107:
        /* <DEDUP_REMOVED lines=13> */
.L_x_110:
[----:B------:R-:W-:Y:S05]  /*3c10*/  BSYNC B0 ;  /* 0x0000000000007941 */ /* 0x000fea0003800000 */
.L_x_109:
        /* <DEDUP_REMOVED lines=13> */
.L_x_112:
[----:B------:R-:W-:Y:S05]  /*3cf0*/  BSYNC B0 ;  /* 0x0000000000007941 */ /* 0x000fea0003800000 */
.L_x_111:
        /* <DEDUP_REMOVED lines=13> */
.L_x_114:
[----:B------:R-:W-:Y:S05]  /*3dd0*/  BSYNC B0 ;  /* 0x0000000000007941 */ /* 0x000fea0003800000 */
.L_x_113:
        /* <DEDUP_REMOVED lines=13> */
.L_x_116:
[----:B------:R-:W-:Y:S05]  /*3eb0*/  BSYNC B0 ;  /* 0x0000000000007941 */ /* 0x000fea0003800000 */
.L_x_115:
        /* <DEDUP_REMOVED lines=13> */
.L_x_118:
[----:B------:R-:W-:Y:S05]  /*3f90*/  BSYNC B0 ;  /* 0x0000000000007941 */ /* 0x000fea0003800000 */
.L_x_117:
        /* <DEDUP_REMOVED lines=13> */
.L_x_120:
[----:B------:R-:W-:Y:S05]  /*4070*/  BSYNC B0 ;  /* 0x0000000000007941 */ /* 0x000fea0003800000 */
.L_x_119:
        /* <DEDUP_REMOVED lines=13> */
.L_x_122:
[----:B------:R-:W-:Y:S05]  /*4150*/  BSYNC B0 ;  /* 0x0000000000007941 */ /* 0x000fea0003800000 */
.L_x_121:
        /* <DEDUP_REMOVED lines=13> */
.L_x_124:
[----:B------:R-:W-:Y:S05]  /*4230*/  BSYNC B0 ;  /* 0x0000000000007941 */ /* 0x000fea0003800000 */
.L_x_123:
        /* <DEDUP_REMOVED lines=13> */
.L_x_126:
[----:B------:R-:W-:Y:S05]  /*4310*/  BSYNC B0 ;  /* 0x0000000000007941 */ /* 0x000fea0003800000 */
.L_x_125:
        /* <DEDUP_REMOVED lines=9> */
[----:B------:R-:W-:-:S13]  /*43b0*/  ISETP.GT.AND P5, PT, R16, 0x40, P6 ;  /* 0x000000401000780c */ /* 0x000fda00037a4270 */
[----:B0-----:R-:W-:Y:S05]  /*43c0*/  @!P5 BRA `(.L_x_128) ;  /* 0x000000000004d947 */ /* 0x001fea0003800000 */
[----:B------:R0:W5:Y:S02]  /*43d0*/  LDG.E.LTC128B.U16 R56, desc[UR12][R6.64+0x50] ;  /* 0x0000500c06387981 */ /* 0x000164000c1e1520 */
.L_x_128:
[----:B------:R-:W-:Y:S05]  /*43e0*/  BSYNC B0 ;  /* 0x0000000000007941 */ /* 0x000fea0003800000 */
.L_x_127:
        /* <DEDUP_REMOVED lines=12> */
.L_x_130:
[----:B------:R-:W-:Y:S05]  /*44b0*/  BSYNC B0 ;  /* 0x0000000000007941 */ /* 0x000fea0003800000 */
.L_x_129:
[----:B-----5:R-:W-:Y:S01]  /*44c0*/  HADD2.F32 R3, -RZ, R56.H0_H0 ;  /* 0x20000038ff037230 */ /* 0x020fe20000004100 */
[----:B------:R-:W-:Y:S01]  /*44d0*/  ISETP.GT.AND P6, PT, R16, 0x48, P6 ;  /* 0x000000481000780c */ /* 0x000fe200037c4270 */
[----:B------:R-:W-:Y:S03]  /*44e0*/  BSSY B0, `(.L_x_131) ;  /* 0x000000a000007945 */ /* 0x000fe60003800000 */
[----:B------:R-:W-:Y:S01]  /*44f0*/  FMUL R2, R3, R14 ;  /* 0x0000000e03027220 */ /* 0x000fe20000400000 */
[----:B------:R-:W-:-:S03]  /*4500*/  @P5 IMAD.MOV.U32 R3, RZ, RZ, R11 ;  /* 0x000000ffff035224 */ /* 0x000fc600078e000b */
[----:B------:R-:W-:-:S05]  /*4510*/  FFMA R2, R45, R0, R2 ;  /* 0x000000002d027223 */ /* 0x000fca0000000002 */
[----:B------:R-:W-:-:S04]  /*4520*/  F2FP.F16.F32.PACK_AB R2, RZ, R2 ;  /* 0x00000002ff02723e */ /* 0x000fc800000000ff */
[----:B------:R-:W-:Y:S01]  /*4530*/  PRMT R4, R2, 0x7610, R4 ;  /* 0x0000761002047816 */ /* 0x000fe20000000004 */
[----:B------:R-:W-:-:S05]  /*4540*/  @P5 IMAD.MOV.U32 R2, RZ, RZ, R10 ;  /* 0x000000ffff025224 */ /* 0x000fca00078e000a */
[----:B------:R0:W-:Y:S01]  /*4550*/  @P5 STG.E.U16 desc[UR12][R2.64+0x52], R4 ;  /* 0x0000520402005986 */ /* 0x0001e2000c10150c */
[----:B------:R-:W-:Y:S05]  /*4560*/  @!P6 BRA `(.L_x_132) ;  /* 0x000000000004e947 */ /* 0x000fea0003800000 */
[----:B------:R0:W5:Y:S02]  /*4570*/  LDG.E.LTC128B.U16 R56, desc[UR12][R8.64+0x50] ;  /* 0x0000500c08387981 */ /* 0x000164000c1e1520 */
.L_x_132:
[----:B------:R-:W-:Y:S05]  /*4580*/  BSYNC B0 ;  /* 0x0000000000007941 */ /* 0x000fea0003800000 */
.L_x_131:
[----:B0----5:R-:W-:Y:S01]  /*4590*/  HADD2.F32 R3, -RZ, R56.H0_H0 ;  /* 0x20000038ff037230 */ /* 0x021fe20000004100 */
[----:B------:R-:W-:Y:S01]  /*45a0*/  ISETP.GT.AND P4, PT, R16, 0x48, P4 ;  /* 0x000000481000780c */ /* 0x000fe20002784270 */
[----:B------:R-:W-:Y:S01]  /*45b0*/  @P6 IMAD.MOV.U32 R2, RZ, RZ, R18 ;  /* 0x000000ffff026224 */ /* 0x000fe200078e0012 */
[----:B------:R-:W-:Y:S02]  /*45c0*/  BSSY B0, `(.L_x_133) ;  /* 0x0000009000007945 */ /* 0x000fe40003800000 */
[----:B------:R-:W-:-:S04]  /*45d0*/  FMUL R3, R3, R14 ;  /* 0x0000000e03037220 */ /* 0x000fc80000400000 */
[----:B------:R-:W-:-:S05]  /*45e0*/  FFMA R3, R46, R0, R3 ;  /* 0x000000002e037223 */ /* 0x000fca0000000003 */
[----:B------:R-:W-:-:S04]  /*45f0*/  F2FP.F16.F32.PACK_AB R3, RZ, R3 ;  /* 0x00000003ff03723e */ /* 0x000fc800000000ff */
[----:B------:R-:W-:Y:S01]  /*4600*/  PRMT R4, R3, 0x7610, R4 ;  /* 0x0000761003047816 */ /* 0x000fe20000000004 */
[----:B------:R-:W-:-:S05]  /*4610*/  @P6 IMAD.MOV.U32 R3, RZ, RZ, R19 ;  /* 0x000000ffff036224 */ /* 0x000fca00078e0013 */
[----:B------:R0:W-:Y:S01]  /*4620*/  @P6 STG.E.U16 desc[UR12][R2.64+0x50], R4 ;  /* 0x0000500402006986 */ /* 0x0001e2000c10150c */
[----:B------:R-:W-:Y:S05]  /*4630*/  @!P4 BRA `(.L_x_134) ;  /* 0x000000000004c947 */ /* 0x000fea0003800000 */
[----:B------:R0:W5:Y:S02]  /*4640*/  LDG.E.LTC128B.U16 R56, desc[UR12][R8.64+0x52] ;  /* 0x0000520c08387981 */ /* 0x000164000c1e1520 */
.L_x_134:
[----:B------:R-:W-:Y:S05]  /*4650*/  BSYNC B0 ;  /* 0x0000000000007941 */ /* 0x000fea0003800000 */
.L_x_133:
[----:B0----5:R-:W-:Y:S01]  /*4660*/  HADD2.F32 R3, -RZ, R56.H0_H0 ;  /* 0x20000038ff037230 */ /* 0x021fe20000004100 */
        /* <DEDUP_REMOVED lines=11> */
.L_x_136:
[----:B------:R-:W-:Y:S05]  /*4720*/  BSYNC B0 ;  /* 0x0000000000007941 */ /* 0x000fea0003800000 */
.L_x_135:
        /* <DEDUP_REMOVED lines=12> */
.L_x_138:
[----:B------:R-:W-:Y:S05]  /*47f0*/  BSYNC B0 ;  /* 0x0000000000007941 */ /* 0x000fea0003800000 */
.L_x_137:
        /* <DEDUP_REMOVED lines=12> */
.L_x_140:
[----:B------:R-:W-:Y:S05]  /*48c0*/  BSYNC B0 ;  /* 0x0000000000007941 */ /* 0x000fea0003800000 */
.L_x_139:
        /* <DEDUP_REMOVED lines=12> */
.L_x_142:
[----:B------:R-:W-:Y:S05]  /*4990*/  BSYNC B0 ;  /* 0x0000000000007941 */ /* 0x000fea0003800000 */
.L_x_141:
        /* <DEDUP_REMOVED lines=12> */
.L_x_144:
[----:B------:R-:W-:Y:S05]  /*4a60*/  BSYNC B0 ;  /* 0x0000000000007941 */ /* 0x000fea0003800000 */
.L_x_143:
        /* <DEDUP_REMOVED lines=12> */
.L_x_146:
[----:B------:R-:W-:Y:S05]  /*4b30*/  BSYNC B0 ;  /* 0x0000000000007941 */ /* 0x000fea0003800000 */
.L_x_145:
        /* <DEDUP_REMOVED lines=9> */
.L_x_148:
[----:B------:R-:W-:Y:S05]  /*4bd0*/  BSYNC B0 ;  /* 0x0000000000007941 */ /* 0x000fea0003800000 */
.L_x_147:
[----:B-----5:R-:W-:Y:S01]  /*4be0*/  HADD2.F32 R3, -RZ, R56.H0_H0 ;  /* 0x20000038ff037230 */ /* 0x020fe20000004100 */
[----:B------:R-:W-:Y:S01]  /*4bf0*/  ISETP.GT.AND P0, PT, R16, 0x48, P0 ;  /* 0x000000481000780c */ /* 0x000fe20000704270 */
[----:B0-----:R-:W-:Y:S01]  /*4c00*/  @P1 IMAD.MOV.U32 R2, RZ, RZ, R18 ;  /* 0x000000ffff021224 */ /* 0x001fe200078e0012 */
        /* <DEDUP_REMOVED lines=9> */
.L_x_150:
[----:B------:R-:W-:Y:S05]  /*4ca0*/  BSYNC B0 ;  /* 0x0000000000007941 */ /* 0x000fea0003800000 */
.L_x_149:
[----:B0----5:R-:W-:-:S05]  /*4cb0*/  HADD2.F32 R3, -RZ, R56.H0_H0 ;  /* 0x20000038ff037230 */ /* 0x021fca0000004100 */
[----:B------:R-:W-:-:S04]  /*4cc0*/  FMUL R14, R3, R14 ;  /* 0x0000000e030e7220 */ /* 0x000fc80000400000 */
[----:B------:R-:W-:Y:S01]  /*4cd0*/  FFMA R14, R55, R0, R14 ;  /* 0x00000000370e7223 */ /* 0x000fe2000000000e */
[----:B------:R-:W-:Y:S06]  /*4ce0*/  @!P0 EXIT ;  /* 0x000000000000894d */ /* 0x000fec0003800000 */
[----:B------:R-:W-:-:S05]  /*4cf0*/  F2FP.F16.F32.PACK_AB R14, RZ, R14 ;  /* 0x0000000eff0e723e */ /* 0x000fca00000000ff */
[----:B------:R-:W-:Y:S01]  /*4d00*/  STG.E.U16 desc[UR12][R18.64+0x72], R14 ;  /* 0x0000720e12007986 */ /* 0x000fe2000c10150c */
[----:B------:R-:W-:Y:S05]  /*4d10*/  EXIT ;  /* 0x000000000000794d */ /* 0x000fea0003800000 */
.L_x_28:
[----:B------:R-:W-:Y:S01]  /*4d20*/  ULDC.64 UR4, c[0x0][0x650] ;  /* 0x0001940000047ab9 */ /* 0x000fe20000000a00 */
[-C--:B------:R-:W-:Y:S01]  /*4d30*/  FMUL R56, R56, R0.reuse ;  /* 0x0000000038387220 */ /* 0x080fe20000400000 */
[----:B------:R-:W-:Y:S01]  /*4d40*/  LEA R2, P1, R10, UR4, 0x1 ;  /* 0x000000040a027c11 */ /* 0x000fe2000f8208ff */
[----:B------:R-:W-:Y:S01]  /*4d50*/  IMAD.SHL.U32 R7, R20, 0x2, RZ ;  /* 0x0000000214077824 */ /* 0x000fe200078e00ff */
[----:B------:R-:W-:Y:S01]  /*4d60*/  ISETP.GT.AND P6, PT, R15, 0x1, PT ;  /* 0x000000010f00780c */ /* 0x000fe20003fc4270 */
[----:B------:R-:W-:Y:S01]  /*4d70*/  FMUL R57, R57, R0 ;  /* 0x0000000039397220 */ /* 0x000fe20000400000 */
[----:B------:R-:W-:Y:S01]  /*4d80*/  F2FP.F16.F32.PACK_AB R56, RZ, R56 ;  /* 0x00000038ff38723e */ /* 0x000fe200000000ff */
[-C--:B------:R-:W-:Y:S01]  /*4d90*/  FMUL R58, R58, R0.reuse ;  /* 0x000000003a3a7220 */ /* 0x080fe20000400000 */
[----:B------:R-:W-:Y:S01]  /*4da0*/  LEA.HI.X R3, R10, UR5, R13, 0x1, P1 ;  /* 0x000000050a037c11 */ /* 0x000fe200088f0c0d */
[-C--:B------:R-:W-:Y:S01]  /*4db0*/  FMUL R59, R59, R0.reuse ;  /* 0x000000003b3b7220 */ /* 0x080fe20000400000 */
[----:B------:R-:W-:Y:S01]  /*4dc0*/  ISETP.GT.AND P2, PT, R15, RZ, PT ;  /* 0x000000ff0f00720c */ /* 0x000fe20003f44270 */
[-C--:B------:R-:W-:Y:S01]  /*4dd0*/  FMUL R60, R60, R0.reuse ;  /* 0x000000003c3c7220 */ /* 0x080fe20000400000 */
[C---:B------:R-:W-:Y:S01]  /*4de0*/  ISETP.GT.AND P1, PT, R16.reuse, RZ, P6 ;  /* 0x000000ff1000720c */ /* 0x040fe20003724270 */
[----:B------:R-:W-:Y:S01]  /*4df0*/  @P0 STG.E.U16 desc[UR12][R2.64], R56 ;  /* 0x0000003802000986 */ /* 0x000fe2000c10150c */
[----:B------:R-:W-:Y:S01]  /*4e00*/  ISETP.GT.AND P0, PT, R16, 0x8, P2 ;  /* 0x000000081000780c */ /* 0x000fe20001704270 */
[-C--:B------:R-:W-:Y:S01]  /*4e10*/  FMUL R61, R61, R0.reuse ;  /* 0x000000003d3d7220 */ /* 0x080fe20000400000 */
[----:B------:R-:W-:Y:S01]  /*4e20*/  SHF.L.U64.HI R19, R20, 0x1, R19 ;  /* 0x0000000114137819 */ /* 0x000fe20000010213 */
[----:B------:R-:W-:Y:S01]  /*4e30*/  FMUL R62, R62, R0 ;  /* 0x000000003e3e7220 */ /* 0x000fe20000400000 */
[----:B------:R-:W-:Y:S01]  /*4e40*/  IADD3 R4, P3, R7, R2, RZ ;  /* 0x0000000207047210 */ /* 0x000fe20007f7e0ff */
[-C--:B------:R-:W-:Y:S01]  /*4e50*/  FMUL R63, R63, R0.reuse ;  /* 0x000000003f3f7220 */ /* 0x080fe20000400000 */
[----:B------:R-:W-:Y:S01]  /*4e60*/  F2FP.F16.F32.PACK_AB R57, RZ, R57 ;  /* 0x00000039ff39723e */ /* 0x000fe200000000ff */
[----:B------:R-:W-:Y:S01]  /*4e70*/  FMUL R64, R64, R0 ;  /* 0x0000000040407220 */ /* 0x000fe20000400000 */
[----:B------:R-:W-:Y:S01]  /*4e80*/  F2FP.F16.F32.PACK_AB R58, RZ, R58 ;  /* 0x0000003aff3a723e */ /* 0x000fe200000000ff */
[----:B------:R-:W-:Y:S01]  /*4e90*/  IMAD.X R5, R19, 0x1, R3, P3 ;  /* 0x0000000113057824 */ /* 0x000fe200018e0603 */
[C---:B------:R-:W-:Y:S01]  /*4ea0*/  ISETP.GT.AND P5, PT, R15.reuse, 0x8, PT ;  /* 0x000000080f00780c */ /* 0x040fe20003fa4270 */
[----:B------:R-:W-:Y:S01]  /*4eb0*/  @P1 STG.E.U16 desc[UR12][R2.64+0x2], R57 ;  /* 0x0000023902001986 */ /* 0x000fe2000c10150c */
[----:B------:R-:W-:Y:S01]  /*4ec0*/  ISETP.GT.AND P4, PT, R15, 0x9, PT ;  /* 0x000000090f00780c */ /* 0x000fe20003f84270 */
[-C--:B------:R-:W-:Y:S01]  /*4ed0*/  FMUL R65, R65, R0.reuse ;  /* 0x0000000041417220 */ /* 0x080fe20000400000 */
[C---:B------:R-:W-:Y:S01]  /*4ee0*/  ISETP.GT.AND P2, PT, R16.reuse, 0x8, P6 ;  /* 0x000000081000780c */ /* 0x040fe20003744270 */
[----:B------:R-:W-:Y:S01]  /*4ef0*/  @P0 STG.E.U16 desc[UR12][R4.64], R58 ;  /* 0x0000003a04000986 */ /* 0x000fe2000c10150c */
[----:B------:R-:W-:Y:S01]  /*4f00*/  ISETP.GT.AND P0, PT, R16, RZ, P5 ;  /* 0x000000ff1000720c */ /* 0x000fe20002f04270 */
[-C--:B------:R-:W-:Y:S01]  /*4f10*/  FMUL R66, R66, R0.reuse ;  /* 0x0000000042427220 */ /* 0x080fe20000400000 */
[----:B------:R-:W-:Y:S01]  /*4f20*/  ISETP.GT.AND P1, PT, R16, RZ, P4 ;  /* 0x000000ff1000720c */ /* 0x000fe20002724270 */
[-C--:B------:R-:W-:Y:S01]  /*4f30*/  FMUL R67, R67, R0.reuse ;  /* 0x0000000043437220 */ /* 0x080fe20000400000 */
[----:B------:R-:W-:Y:S01]  /*4f40*/  F2FP.F16.F32.PACK_AB R59, RZ, R59 ;  /* 0x0000003bff3b723e */ /* 0x000fe200000000ff */
[----:B------:R-:W-:Y:S01]  /*4f50*/  FMUL R68, R68, R0 ;  /* 0x0000000044447220 */ /* 0x000fe20000400000 */
[----:B------:R-:W-:Y:S01]  /*4f60*/  F2FP.F16.F32.PACK_AB R60, RZ, R60 ;  /* 0x0000003cff3c723e */ /* 0x000fe200000000ff */
[-C--:B------:R-:W-:Y:S01]  /*4f70*/  FMUL R69, R69, R0.reuse ;  /* 0x0000000045457220 */ /* 0x080fe20000400000 */
[----:B------:R-:W-:Y:S01]  /*4f80*/  F2FP.F16.F32.PACK_AB R61, RZ, R61 ;  /* 0x0000003dff3d723e */ /* 0x000fe200000000ff */
[-C--:B------:R-:W-:Y:S01]  /*4f90*/  FMUL R70, R70, R0.reuse ;  /* 0x0000000046467220 */ /* 0x080fe20000400000 */
[C---:B------:R-:W-:Y:S01]  /*4fa0*/  SHF.L.U64.HI R9, R17.reuse, 0x1, R18 ;  /* 0x0000000111097819 */ /* 0x040fe20000010212 */
[----:B------:R-:W-:Y:S01]  /*4fb0*/  IMAD.SHL.U32 R17, R17, 0x2, RZ ;  /* 0x0000000211117824 */ /* 0x000fe200078e00ff */
[----:B------:R-:W-:Y:S01]  /*4fc0*/  @P2 STG.E.U16 desc[UR12][R4.64+0x2], R59 ;  /* 0x0000023b04002986 */ /* 0x000fe2000c10150c */
[----:B------:R-:W-:Y:S01]  /*4fd0*/  ISETP.GT.AND P2, PT, R16, 0x8, P5 ;  /* 0x000000081000780c */ /* 0x000fe20002f44270 */
[----:B------:R-:W-:Y:S01]  /*4fe0*/  FMUL R71, R71, R0 ;  /* 0x0000000047477220 */ /* 0x000fe20000400000 */
[----:B------:R-:W-:Y:S01]  /*4ff0*/  ISETP.GT.AND P3, PT, R15, 0x10, PT ;  /* 0x000000100f00780c */ /* 0x000fe20003f64270 */
[----:B------:R-:W-:Y:S01]  /*5000*/  @P0 STG.E.U16 desc[UR12][R2.64+0x10], R60 ;  /* 0x0000103c02000986 */ /* 0x000fe2000c10150c */
[----:B------:R-:W-:Y:S01]  /*5010*/  F2FP.F16.F32.PACK_AB R62, RZ, R62 ;  /* 0x0000003eff3e723e */ /* 0x000fe200000000ff */
[----:B------:R-:W-:Y:S01]  /*5020*/  FMUL R72, R72, R0 ;  /* 0x0000000048487220 */ /* 0x000fe20000400000 */
[----:B------:R-:W-:Y:S01]  /*5030*/  F2FP.F16.F32.PACK_AB R63, RZ, R63 ;  /* 0x0000003fff3f723e */ /* 0x000fe200000000ff */
[----:B------:R-:W-:Y:S01]  /*5040*/  @P1 STG.E.U16 desc[UR12][R2.64+0x12], R61 ;  /* 0x0000123d02001986 */ /* 0x000fe2000c10150c */
[----:B------:R-:W-:Y:S01]  /*5050*/  IADD3 R6, P0, P1, R17, R2, R7 ;  /* 0x0000000211067210 */ /* 0x000fe2000791e007 */
[----:B------:R-:W-:Y:S01]  /*5060*/  FMUL R73, R73, R0 ;  /* 0x0000000049497220 */ /* 0x000fe20000400000 */
[----:B------:R-:W-:Y:S01]  /*5070*/  F2FP.F16.F32.PACK_AB R64, RZ, R64 ;  /* 0x00000040ff40723e */ /* 0x000fe200000000ff */
[-C--:B------:R-:W-:Y:S01]  /*5080*/  FMUL R74, R74, R0.reuse ;  /* 0x000000004a4a7220 */ /* 0x080fe20000400000 */
[----:B------:R-:W-:Y:S01]  /*5090*/  IADD3.X R7, R9, R3, R19, P0, P1 ;  /* 0x0000000309077210 */ /* 0x000fe200007e2413 */
[----:B------:R-:W-:Y:S01]  /*50a0*/  @P2 STG.E.U16 desc[UR12][R4.64+0x10], R62 ;  /* 0x0000103e04002986 */ /* 0x000fe2000c10150c */
[C---:B------:R-:W-:Y:S01]  /*50b0*/  ISETP.GT.AND P1, PT, R16.reuse, 0x8, P4 ;  /* 0x000000081000780c */ /* 0x040fe20002724270 */
[-C--:B------:R-:W-:Y:S01]  /*50c0*/  FMUL R75, R75, R0.reuse ;  /* 0x000000004b4b7220 */ /* 0x080fe20000400000 */
[----:B------:R-:W-:Y:S01]  /*50d0*/  ISETP.GT.AND P0, PT, R16, RZ, P3 ;  /* 0x000000ff1000720c */ /* 0x000fe20001f04270 */
[-C--:B------:R-:W-:Y:S01]  /*50e0*/  FMUL R76, R76, R0.reuse ;  /* 0x000000004c4c7220 */ /* 0x080fe20000400000 */
[----:B------:R-:W-:Y:S01]  /*50f0*/  ISETP.GT.AND P2, PT, R15, 0x11, PT ;  /* 0x000000110f00780c */ /* 0x000fe20003f44270 */
[-C--:B------:R-:W-:Y:S01]  /*5100*/  FMUL R77, R77, R0.reuse ;  /* 0x000000004d4d7220 */ /* 0x080fe20000400000 */
[----:B------:R-:W-:Y:S01]  /*5110*/  F2FP.F16.F32.PACK_AB R65, RZ, R65 ;  /* 0x00000041ff41723e */ /* 0x000fe200000000ff */
[----:B------:R-:W-:Y:S01]  /*5120*/  FMUL R78, R78, R0 ;  /* 0x000000004e4e7220 */ /* 0x000fe20000400000 */
[----:B------:R-:W-:Y:S01]  /*5130*/  F2FP.F16.F32.PACK_AB R66, RZ, R66 ;  /* 0x00000042ff42723e */ /* 0x000fe200000000ff */
[-C--:B------:R-:W-:Y:S01]  /*5140*/  FMUL R79, R79, R0.reuse ;  /* 0x000000004f4f7220 */ /* 0x080fe20000400000 */
[----:B------:R-:W-:Y:S01]  /*5150*/  F2FP.F16.F32.PACK_AB R67, RZ, R67 ;  /* 0x00000043ff43723e */ /* 0x000fe200000000ff */
[----:B------:R-:W-:Y:S01]  /*5160*/  FMUL R80, R80, R0 ;  /* 0x0000000050507220 */ /* 0x000fe20000400000 */
[----:B------:R-:W-:Y:S01]  /*5170*/  F2FP.F16.F32.PACK_AB R68, RZ, R68 ;  /* 0x00000044ff44723e */ /* 0x000fe200000000ff */
[----:B------:R-:W-:Y:S01]  /*5180*/  @P1 STG.E.U16 desc[UR12][R4.64+0x12], R63 ;  /* 0x0000123f04001986 */ /* 0x000fe2000c10150c */
[----:B------:R-:W-:Y:S01]  /*5190*/  ISETP.GT.AND P1, PT, R15, 0x19, PT ;  /* 0x000000190f00780c */ /* 0x000fe20003f24270 */
[-C--:B------:R-:W-:Y:S01]  /*51a0*/  FMUL R81, R81, R0.reuse ;  /* 0x0000000051517220 */ /* 0x080fe20000400000 */
[----:B------:R-:W-:Y:S01]  /*51b0*/  F2FP.F16.F32.PACK_AB R69, RZ, R69 ;  /* 0x00000045ff45723e */ /* 0x000fe200000000ff */
[----:B------:R-:W-:Y:S01]  /*51c0*/  @P0 STG.E.U16 desc[UR12][R2.64+0x20], R64 ;  /* 0x0000204002000986 */ /* 0x000fe2000c10150c */
[----:B------:R-:W-:Y:S01]  /*51d0*/  ISETP.GT.AND P0, PT, R16, RZ, P2 ;  /* 0x000000ff1000720c */ /* 0x000fe20001704270 */
[----:B------:R-:W-:Y:S01]  /*51e0*/  FMUL R82, R82, R0 ;  /* 0x0000000052527220 */ /* 0x000fe20000400000 */
[----:B------:R-:W-:Y:S01]  /*51f0*/  F2FP.F16.F32.PACK_AB R70, RZ, R70 ;  /* 0x00000046ff46723e */ /* 0x000fe200000000ff */
        /* <DEDUP_REMOVED lines=10> */
[----:B------:R-:W-:Y:S01]  /*52a0*/  @P0 STG.E.U16 desc[UR12][R2.64+0x22], R65 ;  /* 0x0000224102000986 */ /* 0x000fe2000c10150c */
[----:B------:R-:W-:Y:S01]  /*52b0*/  ISETP.GT.AND P0, PT, R16, 0x8, P3 ;  /* 0x000000081000780c */ /* 0x000fe20001f04270 */
[-C--:B------:R-:W-:Y:S01]  /*52c0*/  FMUL R24, R24, R0.reuse ;  /* 0x0000000018187220 */ /* 0x080fe20000400000 */
[----:B------:R-:W-:Y:S01]  /*52d0*/  ISETP.GT.AND P5, PT, R15, 0x28, PT ;  /* 0x000000280f00780c */ /* 0x000fe20003fa4270 */
        /* <DEDUP_REMOVED lines=8> */
[-C--:B------:R-:W-:Y:S01]  /*5360*/  FMUL R29, R29, R0.reuse ;  /* 0x000000001d1d7220 */ /* 0x080fe20000400000 */
[C---:B------:R-:W-:Y:S01]  /*5370*/  ISETP.GT.AND P4, PT, R15.reuse, 0x30, PT ;  /* 0x000000300f00780c */ /* 0x040fe20003f84270 */
[----:B------:R-:W-:Y:S01]  /*5380*/  @P0 STG.E.U16 desc[UR12][R4.64+0x20], R66 ;  /* 0x0000204204000986 */ /* 0x000fe2000c10150c */
[----:B------:R-:W-:Y:S01]  /*5390*/  ISETP.GT.AND P0, PT, R16, 0x8, P2 ;  /* 0x000000081000780c */ /* 0x000fe20001704270 */
[-C--:B------:R-:W-:Y:S01]  /*53a0*/  FMUL R30, R30, R0.reuse ;  /* 0x000000001e1e7220 */ /* 0x080fe20000400000 */
[----:B------:R-:W-:Y:S01]  /*53b0*/  ISETP.GT.AND P2, PT, R15, 0x18, PT ;  /* 0x000000180f00780c */ /* 0x000fe20003f44270 */
[----:B------:R-:W-:Y:S01]  /*53c0*/  FMUL R31, R31, R0 ;  /* 0x000000001f1f7220 */ /* 0x000fe20000400000 */
[----:B------:R-:W-:Y:S01]  /*53d0*/  F2FP.F16.F32.PACK_AB R80, RZ, R80 ;  /* 0x00000050ff50723e */ /* 0x000fe200000000ff */
        /* <DEDUP_REMOVED lines=8> */
[----:B------:R-:W-:Y:S01]  /*5460*/  @P0 STG.E.U16 desc[UR12][R4.64+0x22], R67 ;  /* 0x0000224304000986 */ /* 0x000fe2000c10150c */
[----:B------:R-:W-:Y:S01]  /*5470*/  ISETP.GT.AND P0, PT, R16, RZ, P2 ;  /* 0x000000ff1000720c */ /* 0x000fe20001704270 */
[----:B------:R-:W-:Y:S01]  /*5480*/  FMUL R36, R36, R0 ;  /* 0x0000000024247220 */ /* 0x000fe20000400000 */
[----:B------:R-:W-:Y:S01]  /*5490*/  F2FP.F16.F32.PACK_AB R84, RZ, R84 ;  /* 0x00000054ff54723e */ /* 0x000fe200000000ff */
[-C--:B------:R-:W-:Y:S01]  /*54a0*/  FMUL R37, R37, R0.reuse ;  /* 0x0000000025257220 */ /* 0x080fe20000400000 */
[----:B------:R-:W-:Y:S01]  /*54b0*/  P2R R12, PR, RZ, 0x20 ;  /* 0x00000020ff0c7803 */ /* 0x000fe20000000000 */
        /* <DEDUP_REMOVED lines=9> */
[----:B------:R-:W-:Y:S01]  /*5550*/  ISETP.GT.AND P0, PT, R16, RZ, P1 ;  /* 0x000000ff1000720c */ /* 0x000fe20000f04270 */
        /* <DEDUP_REMOVED lines=13> */
[----:B------:R-:W-:Y:S01]  /*5630*/  ISETP.GT.AND P0, PT, R16, 0x8, P2 ;  /* 0x000000081000780c */ /* 0x000fe20001704270 */
        /* <DEDUP_REMOVED lines=17> */
[----:B------:R-:W-:-:S02]  /*5750*/  F2FP.F16.F32.PACK_AB R36, RZ, R36 ;  /* 0x00000024ff24723e */ /* 0x000fc400000000ff */
[----:B------:R-:W-:Y:S02]  /*5760*/  F2FP.F16.F32.PACK_AB R37, RZ, R37 ;  /* 0x00000025ff25723e */ /* 0x000fe400000000ff */
[----:B------:R-:W-:Y:S02]  /*5770*/  F2FP.F16.F32.PACK_AB R38, RZ, R38 ;  /* 0x00000026ff26723e */ /* 0x000fe400000000ff */
[----:B------:R-:W-:Y:S02]  /*5780*/  F2FP.F16.F32.PACK_AB R39, RZ, R39 ;  /* 0x00000027ff27723e */ /* 0x000fe400000000ff */
[----:B------:R-:W-:Y:S01]  /*5790*/  F2FP.F16.F32.PACK_AB R40, RZ, R40 ;  /* 0x00000028ff28723e */ /* 0x000fe200000000ff */
[----:B------:R-:W-:Y:S01]  /*57a0*/  @P0 STG.E.U16 desc[UR12][R4.64+0x32], R71 ;  /* 0x0000324704000986 */ /* 0x000fe2000c10150c */
[----:B------:R-:W-:Y:S02]  /*57b0*/  ISETP.GT.AND P0, PT, R16, RZ, P2 ;  /* 0x000000ff1000720c */ /* 0x000fe40001704270 */
[----:B------:R-:W-:-:S02]  /*57c0*/  F2FP.F16.F32.PACK_AB R41, RZ, R41 ;  /* 0x00000029ff29723e */ /* 0x000fc400000000ff */
[----:B------:R-:W-:Y:S02]  /*57d0*/  F2FP.F16.F32.PACK_AB R42, RZ, R42 ;  /* 0x0000002aff2a723e */ /* 0x000fe400000000ff */
[----:B------:R-:W-:Y:S02]  /*57e0*/  F2FP.F16.F32.PACK_AB R43, RZ, R43 ;  /* 0x0000002bff2b723e */ /* 0x000fe400000000ff */
[----:B------:R-:W-:Y:S02]  /*57f0*/  F2FP.F16.F32.PACK_AB R44, RZ, R44 ;  /* 0x0000002cff2c723e */ /* 0x000fe400000000ff */
[----:B------:R-:W-:Y:S02]  /*5800*/  F2FP.F16.F32.PACK_AB R45, RZ, R45 ;  /* 0x0000002dff2d723e */ /* 0x000fe400000000ff */
[----:B------:R-:W-:Y:S01]  /*5810*/  F2FP.F16.F32.PACK_AB R46, RZ, R46 ;  /* 0x0000002eff2e723e */ /* 0x000fe200000000ff */
[----:B------:R-:W-:Y:S01]  /*5820*/  @P0 STG.E.U16 desc[UR12][R2.64+0x40], R72 ;  /* 0x0000404802000986 */ /* 0x000fe2000c10150c */
[----:B------:R-:W-:-:S02]  /*5830*/  ISETP.GT.AND P0, PT, R16, RZ, P1 ;  /* 0x000000ff1000720c */ /* 0x000fc40000f04270 */
[----:B------:R-:W-:Y:S02]  /*5840*/  F2FP.F16.F32.PACK_AB R47, RZ, R47 ;  /* 0x0000002fff2f723e */ /* 0x000fe400000000ff */
[----:B------:R-:W-:Y:S02]  /*5850*/  F2FP.F16.F32.PACK_AB R48, RZ, R48 ;  /* 0x00000030ff30723e */ /* 0x000fe400000000ff */
[----:B------:R-:W-:Y:S02]  /*5860*/  F2FP.F16.F32.PACK_AB R49, RZ, R49 ;  /* 0x00000031ff31723e */ /* 0x000fe400000000ff */
[----:B------:R-:W-:Y:S02]  /*5870*/  F2FP.F16.F32.PACK_AB R50, RZ, R50 ;  /* 0x00000032ff32723e */ /* 0x000fe400000000ff */
[----:B------:R-:W-:Y:S02]  /*5880*/  F2FP.F16.F32.PACK_AB R51, RZ, R51 ;  /* 0x00000033ff33723e */ /* 0x000fe400000000ff */
[----:B------:R-:W-:Y:S01]  /*5890*/  F2FP.F16.F32.PACK_AB R52, RZ, R52 ;  /* 0x00000034ff34723e */ /* 0x000fe200000000ff */
[----:B------:R-:W-:Y:S01]  /*58a0*/  @P0 STG.E.U16 desc[UR12][R2.64+0x42], R73 ;  /* 0x0000424902000986 */ /* 0x000fe2000c10150c */
[----:B------:R-:W-:-:S02]  /*58b0*/  ISETP.GT.AND P0, PT, R16, 0x8, P2 ;  /* 0x000000081000780c */ /* 0x000fc40001704270 */
[----:B------:R-:W-:Y:S02]  /*58c0*/  ISETP.GT.AND P2, PT, R15, 0x38, PT ;  /* 0x000000380f00780c */ /* 0x000fe40003f44270 */
[----:B------:R-:W-:Y:S02]  /*58d0*/  F2FP.F16.F32.PACK_AB R53, RZ, R53 ;  /* 0x00000035ff35723e */ /* 0x000fe400000000ff */
[----:B------:R-:W-:-:S07]  /*58e0*/  F2FP.F16.F32.PACK_AB R54, RZ, R54 ;  /* 0x00000036ff36723e */ /* 0x000fce00000000ff */
[----:B------:R-:W-:Y:S01]  /*58f0*/  @P0 STG.E.U16 desc[UR12][R4.64+0x40], R74 ;  /* 0x0000404a04000986 */ /* 0x000fe2000c10150c */
[----:B------:R-:W-:-:S13]  /*5900*/  ISETP.GT.AND P0, PT, R16, 0x8, P1 ;  /* 0x000000081000780c */ /* 0x000fda0000f04270 */
[----:B------:R-:W-:Y:S01]  /*5910*/  @P0 STG.E.U16 desc[UR12][R4.64+0x42], R75 ;  /* 0x0000424b04000986 */ /* 0x000fe2000c10150c */
[----:B------:R-:W-:-:S13]  /*5920*/  ISETP.GT.AND P0, PT, R16, RZ, P5 ;  /* 0x000000ff1000720c */ /* 0x000fda0002f04270 */
[----:B------:R-:W-:Y:S01]  /*5930*/  @P0 STG.E.U16 desc[UR12][R2.64+0x50], R76 ;  /* 0x0000504c02000986 */ /* 0x000fe2000c10150c */
[----:B------:R-:W-:-:S04]  /*5940*/  ISETP.GT.AND P0, PT, R15, 0x29, PT ;  /* 0x000000290f00780c */ /* 0x000fc80003f04270 */
[----:B------:R-:W-:Y:S02]  /*5950*/  ISETP.GT.AND P1, PT, R16, RZ, P0 ;  /* 0x000000ff1000720c */ /* 0x000fe40000724270 */
[----:B------:R-:W-:-:S11]  /*5960*/  P2R R13, PR, RZ, 0x1 ;  /* 0x00000001ff0d7803 */ /* 0x000fd60000000000 */
[----:B------:R-:W-:Y:S01]  /*5970*/  @P1 STG.E.U16 desc[UR12][R2.64+0x52], R77 ;  /* 0x0000524d02001986 */ /* 0x000fe2000c10150c */
[----:B------:R-:W-:-:S13]  /*5980*/  ISETP.GT.AND P1, PT, R16, 0x8, P5 ;  /* 0x000000081000780c */ /* 0x000fda0002f24270 */
[----:B------:R-:W-:Y:S01]  /*5990*/  @P1 STG.E.U16 desc[UR12][R4.64+0x50], R78 ;  /* 0x0000504e04001986 */ /* 0x000fe2000c10150c */
[C---:B------:R-:W-:Y:S02]  /*59a0*/  ISETP.GT.AND P1, PT, R16.reuse, 0x8, P0 ;  /* 0x000000081000780c */ /* 0x040fe40000724270 */
[----:B------:R-:W-:-:S11]  /*59b0*/  ISETP.GT.AND P0, PT, R16, 0x8, P2 ;  /* 0x000000081000780c */ /* 0x000fd60001704270 */
[----:B------:R-:W-:Y:S01]  /*59c0*/  @P1 STG.E.U16 desc[UR12][R4.64+0x52], R79 ;  /* 0x0000524f04001986 */ /* 0x000fe2000c10150c */
[----:B------:R-:W-:-:S13]  /*59d0*/  ISETP.GT.AND P1, PT, R16, RZ, P4 ;  /* 0x000000ff1000720c */ /* 0x000fda0002724270 */
[----:B------:R-:W-:Y:S01]  /*59e0*/  @P1 STG.E.U16 desc[UR12][R2.64+0x60], R80 ;  /* 0x0000605002001986 */ /* 0x000fe2000c10150c */
[----:B------:R-:W-:-:S13]  /*59f0*/  ISETP.GT.AND P1, PT, R16, RZ, P3 ;  /* 0x000000ff1000720c */ /* 0x000fda0001f24270 */
[----:B------:R-:W-:Y:S01]  /*5a00*/  @P1 STG.E.U16 desc[UR12][R2.64+0x62], R81 ;  /* 0x0000625102001986 */ /* 0x000fe2000c10150c */
[----:B------:R-:W-:-:S13]  /*5a10*/  ISETP.GT.AND P1, PT, R16, 0x8, P4 ;  /* 0x000000081000780c */ /* 0x000fda0002724270 */
[----:B------:R-:W-:Y:S01]  /*5a20*/  @P1 STG.E.U16 desc[UR12][R4.64+0x60], R82 ;  /* 0x0000605204001986 */ /* 0x000fe2000c10150c */
[----:B------:R-:W-:-:S13]  /*5a30*/  ISETP.GT.AND P1, PT, R16, 0x8, P3 ;  /* 0x000000081000780c */ /* 0x000fda0001f24270 */
[----:B------:R-:W-:Y:S01]  /*5a40*/  @P1 STG.E.U16 desc[UR12][R4.64+0x62], R83 ;  /* 0x0000625304001986 */ /* 0x000fe2000c10150c */
[----:B------:R-:W-:-:S05]  /*5a50*/  IADD3 R10, P1, R17, R4, RZ ;  /* 0x00000004110a7210 */ /* 0x000fca0007f3e0ff */
[----:B------:R-:W-:Y:S01]  /*5a60*/  IMAD.X R11, R9, 0x1, R5, P1 ;  /* 0x00000001090b7824 */ /* 0x000fe200008e0605 */
[----:B------:R-:W-:-:S13]  /*5a70*/  ISETP.GT.AND P1, PT, R16, RZ, P2 ;  /* 0x000000ff1000720c */ /* 0x000fda0001724270 */
[----:B------:R-:W-:Y:S01]  /*5a80*/  @P1 STG.E.U16 desc[UR12][R2.64+0x70], R84 ;  /* 0x0000705402001986 */ /* 0x000fe2000c10150c */
[----:B------:R-:W-:-:S05]  /*5a90*/  IADD3 R8, P1, R17, R2, RZ ;  /* 0x0000000211087210 */ /* 0x000fca0007f3e0ff */
[----:B------:R-:W-:Y:S01]  /*5aa0*/  IMAD.X R9, R9, 0x1, R3, P1 ;  /* 0x0000000109097824 */ /* 0x000fe200008e0603 */
[----:B------:R-:W-:-:S04]  /*5ab0*/  ISETP.GT.AND P1, PT, R15, 0x39, PT ;  /* 0x000000390f00780c */ /* 0x000fc80003f24270 */
[----:B------:R-:W-:-:S13]  /*5ac0*/  ISETP.GT.AND P5, PT, R16, RZ, P1 ;  /* 0x000000ff1000720c */ /* 0x000fda0000fa4270 */
[----:B------:R0:W-:Y:S01]  /*5ad0*/  @P5 STG.E.U16 desc[UR12][R2.64+0x72], R85 ;  /* 0x0000725502005986 */ /* 0x0001e2000c10150c */
[----:B------:R-:W-:-:S03]  /*5ae0*/  ISETP.GT.AND P5, PT, R15, RZ, PT ;  /* 0x000000ff0f00720c */ /* 0x000fc60003fa4270 */
[----:B------:R-:W-:Y:S01]  /*5af0*/  @P0 STG.E.U16 desc[UR12][R4.64+0x70], R86 ;  /* 0x0000705604000986 */ /* 0x000fe2000c10150c */
[----:B------:R-:W-:-:S13]  /*5b00*/  ISETP.GT.AND P0, PT, R16, 0x8, P1 ;  /* 0x000000081000780c */ /* 0x000fda0000f04270 */
[----:B------:R-:W-:Y:S01]  /*5b10*/  @P0 STG.E.U16 desc[UR12][R4.64+0x72], R87 ;  /* 0x0000725704000986 */ /* 0x000fe2000c10150c */
[C---:B------:R-:W-:Y:S02]  /*5b20*/  ISETP.GT.AND P0, PT, R16.reuse, 0x40, P5 ;  /* 0x000000401000780c */ /* 0x040fe40002f04270 */
[----:B------:R-:W-:-:S11]  /*5b30*/  ISETP.GT.AND P5, PT, R16, 0x48, P5 ;  /* 0x000000481000780c */ /* 0x000fd60002fa4270 */
[----:B------:R-:W-:Y:S01]  /*5b40*/  @P0 STG.E.U16 desc[UR12][R8.64], R24 ;  /* 0x0000001808000986 */ /* 0x000fe2000c10150c */
[C---:B------:R-:W-:Y:S02]  /*5b50*/  ISETP.GT.AND P0, PT, R16.reuse, 0x40, P6 ;  /* 0x000000401000780c */ /* 0x040fe40003704270 */
[----:B------:R-:W-:-:S11]  /*5b60*/  ISETP.GT.AND P6, PT, R16, 0x48, P6 ;  /* 0x000000481000780c */ /* 0x000fd600037c4270 */
[----:B0-----:R-:W-:Y:S02]  /*5b70*/  @P0 IMAD.MOV.U32 R2, RZ, RZ, R8 ;  /* 0x000000ffff020224 */ /* 0x001fe400078e0008 */
[----:B------:R-:W-:-:S05]  /*5b80*/  @P0 IMAD.MOV.U32 R3, RZ, RZ, R9 ;  /* 0x000000ffff030224 */ /* 0x000fca00078e0009 */
[----:B------:R0:W-:Y:S01]  /*5b90*/  @P0 STG.E.U16 desc[UR12][R2.64+0x2], R25 ;  /* 0x0000021902000986 */ /* 0x0001e2000c10150c */
[----:B------:R-:W-:-:S03]  /*5ba0*/  ISETP.NE.AND P0, PT, R13, RZ, PT ;  /* 0x000000ff0d00720c */ /* 0x000fc60003f05270 */
[----:B------:R-:W-:Y:S01]  /*5bb0*/  @P5 STG.E.U16 desc[UR12][R10.64], R26 ;  /* 0x0000001a0a005986 */ /* 0x000fe2000c10150c */
[----:B------:R-:W-:-:S03]  /*5bc0*/  ISETP.NE.AND P5, PT, R12, RZ, PT ;  /* 0x000000ff0c00720c */ /* 0x000fc60003fa5270 */
[----:B------:R-:W-:Y:S01]  /*5bd0*/  @P6 STG.E.U16 desc[UR12][R10.64+0x2], R27 ;  /* 0x0000021b0a006986 */ /* 0x000fe2000c10150c */
[----:B------:R-:W-:-:S04]  /*5be0*/  ISETP.GT.AND P6, PT, R15, 0x8, PT ;  /* 0x000000080f00780c */ /* 0x000fc80003fc4270 */
[----:B------:R-:W-:-:S13]  /*5bf0*/  ISETP.GT.AND P6, PT, R16, 0x40, P6 ;  /* 0x000000401000780c */ /* 0x000fda00037c4270 */
[----:B0-----:R-:W-:Y:S02]  /*5c00*/  @P6 IMAD.MOV.U32 R2, RZ, RZ, R8 ;  /* 0x000000ffff026224 */ /* 0x001fe400078e0008 */
[----:B------:R-:W-:-:S05]  /*5c10*/  @P6 IMAD.MOV.U32 R3, RZ, RZ, R9 ;  /* 0x000000ffff036224 */ /* 0x000fca00078e0009 */
[----:B------:R0:W-:Y:S01]  /*5c20*/  @P6 STG.E.U16 desc[UR12][R2.64+0x10], R28 ;  /* 0x0000101c02006986 */ /* 0x0001e2000c10150c */
[----:B------:R-:W-:-:S04]  /*5c30*/  ISETP.GT.AND P6, PT, R15, 0x9, PT ;  /* 0x000000090f00780c */ /* 0x000fc80003fc4270 */
[----:B------:R-:W-:-:S13]  /*5c40*/  ISETP.GT.AND P6, PT, R16, 0x40, P6 ;  /* 0x000000401000780c */ /* 0x000fda00037c4270 */
[----:B0-----:R-:W-:Y:S02]  /*5c50*/  @P6 IMAD.MOV.U32 R2, RZ, RZ, R8 ;  /* 0x000000ffff026224 */ /* 0x001fe400078e0008 */
[----:B------:R-:W-:-:S05]  /*5c60*/  @P6 IMAD.MOV.U32 R3, RZ, RZ, R9 ;  /* 0x000000ffff036224 */ /* 0x000fca00078e0009 */
[----:B------:R0:W-:Y:S01]  /*5c70*/  @P6 STG.E.U16 desc[UR12][R2.64+0x12], R29 ;  /* 0x0000121d02006986 */ /* 0x0001e2000c10150c */
[----:B------:R-:W-:-:S04]  /*5c80*/  ISETP.GT.AND P6, PT, R15, 0x8, PT ;  /* 0x000000080f00780c */ /* 0x000fc80003fc4270 */
[----:B------:R-:W-:-:S13]  /*5c90*/  ISETP.GT.AND P6, PT, R16, 0x48, P6 ;  /* 0x000000481000780c */ /* 0x000fda00037c4270 */
        /* <DEDUP_REMOVED lines=66> */
[C---:B------:R-:W-:Y:S02]  /*60c0*/  ISETP.GT.AND P6, PT, R16.reuse, 0x40, P5 ;  /* 0x000000401000780c */ /* 0x040fe40002fc4270 */
[----:B------:R-:W-:-:S11]  /*60d0*/  ISETP.GT.AND P5, PT, R16, 0x48, P5 ;  /* 0x000000481000780c */ /* 0x000fd60002fa4270 */
        /* <DEDUP_REMOVED lines=9> */
[----:B------:R-:W-:Y:S01]  /*6170*/  ISETP.GT.AND P4, PT, R16, 0x48, P4 ;  /* 0x000000481000780c */ /* 0x000fe20002784270 */
        /* <DEDUP_REMOVED lines=17> */
[----:B------:R0:W-:Y:S02]  /*6290*/  @P0 STG.E.U16 desc[UR12][R2.64+0x62], R49 ;  /* 0x0000623102000986 */ /* 0x0001e4000c10150c */
        /* <DEDUP_REMOVED lines=8> */
[----:B------:R0:W-:Y:S04]  /*6320*/  @P6 STG.E.U16 desc[UR12][R2.64+0x70], R52 ;  /* 0x0000703402006986 */ /* 0x0001e8000c10150c */
[----:B------:R1:W-:Y:S01]  /*6330*/  @P5 STG.E.U16 desc[UR12][R8.64+0x72], R53 ;  /* 0x0000723508005986 */ /* 0x0003e2000c10150c */
[----:B0-----:R-:W-:Y:S02]  /*6340*/  @P2 IMAD.MOV.U32 R2, RZ, RZ, R6 ;  /* 0x000000ffff022224 */ /* 0x001fe400078e0006 */
[----:B------:R-:W-:-:S05]  /*6350*/  @P2 IMAD.MOV.U32 R3, RZ, RZ, R7 ;  /* 0x000000ffff032224 */ /* 0x000fca00078e0007 */
[----:B------:R1:W-:Y:S01]  /*6360*/  @P2 STG.E.U16 desc[UR12][R2.64+0x70], R54 ;  /* 0x0000703602002986 */ /* 0x0003e2000c10150c */
[----:B------:R-:W-:Y:S05]  /*6370*/  @!P1 EXIT ;  /* 0x000000000000994d */ /* 0x000fea0003800000 */
[----:B------:R-:W-:-:S05]  /*6380*/  F2FP.F16.F32.PACK_AB R0, RZ, R0 ;  /* 0x00000000ff00723e */ /* 0x000fca00000000ff */
[----:B------:R-:W-:Y:S01]  /*6390*/  STG.E.U16 desc[UR12][R6.64+0x72], R0 ;  /* 0x0000720006007986 */ /* 0x000fe2000c10150c */
[----:B------:R-:W-:Y:S05]  /*63a0*/  EXIT ;  /* 0x000000000000794d */ /* 0x000fea0003800000 */
.L_x_14:
[----:B------:R-:W-:-:S13]  /*63b0*/  ISETP.NE.AND P0, PT, R8, RZ, PT ;  /* 0x000000ff0800720c */ /* 0x000fda0003f05270 */
[----:B------:R-:W-:Y:S05]  /*63c0*/  @P0 EXIT ;  /* 0x000000000000094d */ /* 0x000fea0003800000 */
[----:B------:R-:W-:-:S13]  /*63d0*/  ELECT P0, URZ, PT ;  /* 0x00000000003f782f */ /* 0x000fda0003800000 */
[----:B------:R-:W-:Y:S05]  /*63e0*/  @!P0 BRA `(.L_x_151) ;  /* 0x0000000800108947 */ /* 0x000fea0003800000 */
[----:B------:R-:W-:-:S13]  /*63f0*/  ISETP.GE.AND P0, PT, R5, 0x1, PT ;  /* 0x000000010500780c */ /* 0x000fda0003f06270 */
[----:B------:R-:W-:Y:S05]  /*6400*/  @!P0 BRA `(.L_x_151) ;  /* 0x0000000800088947 */ /* 0x000fea0003800000 */
[----:B------:R-:W2:Y:S01]  /*6410*/  S2R R2, SR_CgaCtaId ;  /* 0x0000000000027919 */ /* 0x000ea20000008800 */
[----:B------:R-:W-:Y:S01]  /*6420*/  IMAD.SHL.U32 R22, R11, 0x80, RZ ;  /* 0x000000800b167824 */ /* 0x000fe200078e00ff */
[----:B------:R-:W-:Y:S01]  /*6430*/  ULDC UR4, c[0x0][0x384] ;  /* 0x0000e10000047ab9 */ /* 0x000fe20000000800 */
[----:B------:R-:W-:Y:S01]  /*6440*/  LOP3.LUT P0, RZ, R10, 0x1f, RZ, 0xc0, !PT ;  /* 0x0000001f0aff7812 */ /* 0x000fe2000780c0ff */
[----:B------:R-:W-:Y:S01]  /*6450*/  ULDC UR5, c[0x0][0x388] ;  /* 0x0000e20000057ab9 */ /* 0x000fe20000000800 */
[----:B------:R-:W-:Y:S01]  /*6460*/  IMAD.HI.U32 R4, R22, UR4, RZ ;  /* 0x0000000416047c27 */ /* 0x000fe2000f8e00ff */
[C---:B------:R-:W-:Y:S02]  /*6470*/  ISETP.NE.AND P1, PT, R13.reuse, RZ, PT ;  /* 0x000000ff0d00720c */ /* 0x040fe40003f25270 */
[----:B------:R-:W-:Y:S02]  /*6480*/  CS2R R8, SRZ ;  /* 0x0000000000087805 */ /* 0x000fe4000001ff00 */
[----:B------:R-:W-:Y:S01]  /*6490*/  ISETP.NE.OR P0, PT, R13, RZ, !P0 ;  /* 0x000000ff0d00720c */ /* 0x000fe20004705670 */
[----:B------:R-:W-:Y:S01]  /*64a0*/  IMAD.SHL.U32 R21, R12, 0x40, RZ ;  /* 0x000000400c157824 */ /* 0x000fe200078e00ff */
[----:B------:R-:W-:Y:S01]  /*64b0*/  LOP3.LUT R23, R3, 0x2, RZ, 0xfc, !PT ;  /* 0x0000000203177812 */ /* 0x000fe200078efcff */
[----:B------:R-:W-:Y:S01]  /*64c0*/  VIADD R24, R5, 0x1 ;  /* 0x0000000105187836 */ /* 0x000fe20000000000 */
[----:B------:R-:W-:Y:S01]  /*64d0*/  CS2R R10, SRZ ;  /* 0x00000000000a7805 */ /* 0x000fe2000001ff00 */
[----:B0-----:R-:W-:Y:S01]  /*64e0*/  IMAD.MOV.U32 R6, RZ, RZ, 0x1 ;  /* 0x00000001ff067424 */ /* 0x001fe200078e00ff */
[----:B------:R-:W-:Y:S01]  /*64f0*/  SHF.R.U32.HI R4, RZ, UR5, R4 ;  /* 0x00000005ff047c19 */ /* 0x000fe20008011604 */
[----:B------:R-:W-:-:S02]  /*6500*/  IMAD.MOV.U32 R7, RZ, RZ, RZ ;  /* 0x000000ffff077224 */ /* 0x000fc400078e00ff */
[C---:B--2--5:R-:W-:Y:S02]  /*6510*/  IMAD.SHL.U32 R0, R2.reuse, 0x800, RZ ;  /* 0x0000080002007824 */ /* 0x064fe400078e00ff */
[----:B------:R-:W-:-:S03]  /*6520*/  IMAD.SHL.U32 R2, R2, 0x20, RZ ;  /* 0x0000002002027824 */ /* 0x000fc600078e00ff */
[----:B------:R-:W-:-:S07]  /*6530*/  LOP3.LUT R0, R0, 0x800, RZ, 0xc0, !PT ;  /* 0x0000080000007812 */ /* 0x000fce00078ec0ff */
.L_x_155:
[----:B------:R-:W4:Y:S01]  /*6540*/  S2R R13, SR_CgaCtaId ;  /* 0x00000000000d7919 */ /* 0x000f220000008800 */
[----:B------:R-:W-:-:S04]  /*6550*/  MOV R12, 0x400 ;  /* 0x00000400000c7802 */ /* 0x000fc80000000f00 */
[----:B----4-:R-:W-:Y:S02]  /*6560*/  LEA R14, R13, R12, 0x18 ;  /* 0x0000000c0d0e7211 */ /* 0x010fe400078ec0ff */
[----:B------:R-:W-:-:S03]  /*6570*/  SHF.L.U32 R12, R6, 0x1f, RZ ;  /* 0x0000001f060c7819 */ /* 0x000fc600000006ff */
[----:B------:R-:W-:-:S07]  /*6580*/  IMAD R13, R7, 0x8, R14 ;  /* 0x00000008070d7824 */ /* 0x000fce00078e020e */
.L_x_152:
[----:B0-----:R0:W1:Y:S02]  /*6590*/  SYNCS.PHASECHK.TRANS64.TRYWAIT P2, [R13+URZ+0x36048], R12 ;  /* 0x0360480c0d0075a7 */ /* 0x001064000804017f */
[----:B-1----:R-:W-:Y:S05]  /*65a0*/  @!P2 NANOSLEEP.SYNCS 0x989680 ;  /* 0x009896800000a95d */ /* 0x002fea0003900000 */
[----:B------:R-:W1:Y:S02]  /*65b0*/  @!P2 SYNCS.PHASECHK.TRANS64 P2, [R13+URZ+0x36048], R12 ;  /* 0x0360480c0d00a5a7 */ /* 0x000e64000804007f */
[----:B-1----:R-:W-:Y:S05]  /*65c0*/  @!P2 BRA `(.L_x_152) ;  /* 0xfffffffc00f0a947 */ /* 0x002fea000383ffff */
[----:B0-----:R-:W0:Y:S02]  /*65d0*/  @!P1 LDC R12, c[0x0][0x580] ;  /* 0x00016000ff0c9b82 */ /* 0x001e240000000800 */
[----:B0-----:R0:W-:Y:S02]  /*65e0*/  @!P1 SYNCS.ARRIVE.TRANS64 RZ, [R13+URZ+0x36000], R12 ;  /* 0x0360000c0dff99a7 */ /* 0x0011e4000800003f */
[----:B0-----:R-:W-:-:S04]  /*65f0*/  PRMT R12, R23, 0x9910, RZ ;  /* 0x00009910170c7816 */ /* 0x001fc800000000ff */
[----:B------:R-:W-:-:S13]  /*6600*/  ISETP.NE.AND P2, PT, R12, 0x2, PT ;  /* 0x000000020c00780c */ /* 0x000fda0003f45270 */
[----:B------:R-:W-:Y:S05]  /*6610*/  @P2 BRA `(.L_x_153) ;  /* 0x0000000000042947 */ /* 0x000fea0003800000 */
[----:B------:R-:W-:Y:S01]  /*6620*/  BPT.TRAP 0x1 ;  /* 0x000000040000795c */ /* 0x000fe20000300000 */
.L_x_153:
[----:B------:R-:W-:Y:S05]  /*6630*/  @P0 BRA `(.L_x_154) ;  /* 0x0000000000040947 */ /* 0x000fea0003800000 */
[----:B------:R-:W-:Y:S01]  /*6640*/  BPT.TRAP 0x1 ;  /* 0x000000040000795c */ /* 0x000fe20000300000 */
.L_x_154:
[----:B---3--:R-:W0:Y:S01]  /*6650*/  LDC R15, c[0x0][0x380] ;  /* 0x0000e000ff0f7b82 */ /* 0x008e220000000800 */
[----:B------:R-:W-:Y:S01]  /*6660*/  R2UR UR4, R4 ;  /* 0x00000000040472ca */ /* 0x000fe200000e0000 */
[----:B------:R-:W-:Y:S01]  /*6670*/  ULDC UR24, c[0x0][0x38c] ;  /* 0x0000e30000187ab9 */ /* 0x000fe20000000800 */
[----:B------:R-:W-:Y:S01]  /*6680*/  R2UR UR13, R22 ;  /* 0x00000000160d72ca */ /* 0x000fe200000e0000 */
[----:B------:R-:W-:Y:S01]  /*6690*/  UISETP.NE.AND UP0, UPT, UR24, 0x1, UPT ;  /* 0x000000011800788c */ /* 0x000fe2000bf05270 */
[----:B------:R-:W-:Y:S01]  /*66a0*/  R2UR UR17, R13 ;  /* 0x000000000d1172ca */ /* 0x000fe200000e0000 */
[----:B------:R-:W-:Y:S01]  /*66b0*/  ULDC UR12, c[0x0][0x3ec] ;  /* 0x0000fb00000c7ab9 */ /* 0x000fe20000000800 */
[----:B------:R-:W-:Y:S01]  /*66c0*/  R2UR UR10, R14 ;  /* 0x000000000e0a72ca */ /* 0x000fe200000e0000 */
[----:B------:R-:W1:Y:S01]  /*66d0*/  LDC.64 R16, c[0x0][0x3f8] ;  /* 0x0000fe00ff107b82 */ /* 0x000e620000000a00 */
[----:B------:R-:W-:Y:S01]  /*66e0*/  R2UR UR16, R7 ;  /* 0x00000000071072ca */ /* 0x000fe200000e0000 */
[----:B------:R-:W-:Y:S01]  /*66f0*/  VIADD R24, R24, 0xffffffff ;  /* 0xffffffff18187836 */ /* 0x000fe20000000000 */
[----:B------:R-:W-:Y:S01]  /*6700*/  R2UR UR18, R10 ;  /* 0x000000000a1272ca */ /* 0x000fe200000e0000 */
[----:B------:R-:W-:Y:S01]  /*6710*/  ULDC.64 UR28, c[0x0][0x198] ;  /* 0x00006600001c7ab9 */ /* 0x000fe20000000a00 */
[----:B------:R-:W-:Y:S01]  /*6720*/  R2UR UR31, R2 ;  /* 0x00000000021f72ca */ /* 0x000fe200000e0000 */
[----:B------:R-:W-:Y:S01]  /*6730*/  ULDC.64 UR20, c[0x0][0x3f0] ;  /* 0x0000fc0000147ab9 */ /* 0x000fe20000000a00 */
[----:B------:R-:W-:Y:S01]  /*6740*/  @UP0 ULDC.64 UR8, c[0x0][0x390] ;  /* 0x0000e40000080ab9 */ /* 0x000fe20000000a00 */
[----:B------:R-:W1:Y:S01]  /*6750*/  LDC.64 R18, c[0x0][0x3d0] ;  /* 0x0000f400ff127b82 */ /* 0x000e620000000a00 */
[----:B------:R-:W-:Y:S01]  /*6760*/  ISETP.GT.AND P6, PT, R24, 0x1, PT ;  /* 0x000000011800780c */ /* 0x000fe20003fc4270 */
[----:B------:R-:W-:Y:S01]  /*6770*/  UIADD3 UR17, UR17, 0x36000, URZ ;  /* 0x0003600011117890 */ /* 0x000fe2000fffe03f */
[----:B------:R-:W-:Y:S01]  /*6780*/  UMOV UR33, 0x30000 ;  /* 0x0003000000217882 */ /* 0x000fe20000000000 */
[----:B------:R-:W-:-:S02]  /*6790*/  UMOV UR26, 0x0 ;  /* 0x00000000001a7882 */ /* 0x000fc40000000000 */
[----:B------:R-:W-:Y:S01]  /*67a0*/  ULEA UR16, UR16, UR10, 0xe ;  /* 0x0000000a10107291 */ /* 0x000fe2000f8e703f */
[----:B0-----:R-:W-:Y:S01]  /*67b0*/  ISETP.NE.AND P2, PT, R15, 0x1, PT ;  /* 0x000000010f00780c */ /* 0x001fe20003f45270 */
[----:B------:R-:W0:Y:S01]  /*67c0*/  LDC R20, c[0x0][0x400] ;  /* 0x00010000ff147b82 */ /* 0x000e220000000800 */
[----:B------:R-:W-:Y:S01]  /*67d0*/  USHF.L.U32 UR18, UR18, 0x6, URZ ;  /* 0x0000000612127899 */ /* 0x000fe2000800063f */
[----:B------:R-:W-:-:S10]  /*67e0*/  UMOV UR27, 0x10000000 ;  /* 0x10000000001b7882 */ /* 0x000fd40000000000 */
[----:B------:R-:W-:Y:S01]  /*67f0*/  @P2 IMAD.U32 R12, RZ, RZ, UR4 ;  /* 0x00000004ff0c2e24 */ /* 0x000fe2000f8e00ff */
[----:B------:R-:W-:Y:S01]  /*6800*/  ULDC.64 UR4, c[0x0][0x3c8] ;  /* 0x0000f20000047ab9 */ /* 0x000fe20000000a00 */
[----:B-1----:R-:W-:-:S03]  /*6810*/  IMAD R13, R9, R18, R17 ;  /* 0x00000012090d7224 */ /* 0x002fc600078e0211 */
[----:B------:R-:W-:Y:S01]  /*6820*/  @P2 R2UR UR13, R12 ;  /* 0x000000000c0d22ca */ /* 0x000fe200000e0000 */
[C---:B------:R-:W-:Y:S02]  /*6830*/  IMAD R12, R7.reuse, 0x1000, R0 ;  /* 0x00001000070c7824 */ /* 0x040fe400078e0200 */
[----:B------:R-:W-:Y:S02]  /*6840*/  VIADD R7, R7, 0x1 ;  /* 0x0000000107077836 */ /* 0x000fe40000000000 */
[----:B------:R-:W-:Y:S02]  /*6850*/  IMAD R12, R12, 0x2, R14 ;  /* 0x000000020c0c7824 */ /* 0x000fe400078e020e */
[----:B------:R-:W-:Y:S01]  /*6860*/  VIADD R14, R10, 0x1 ;  /* 0x000000010a0e7836 */ /* 0x000fe20000000000 */
[----:B------:R-:W-:Y:S01]  /*6870*/  ISETP.NE.AND P5, PT, R7, 0x9, PT ;  /* 0x000000090700780c */ /* 0x000fe20003fa5270 */
[----:B0-----:R-:W-:Y:S01]  /*6880*/  IMAD R10, R8, R19, R20 ;  /* 0x00000013080a7224 */ /* 0x001fe200078e0214 */
[----:B------:R-:W-:Y:S01]  /*6890*/  R2UR UR23, R12 ;  /* 0x000000000c1772ca */ /* 0x000fe200000e0000 */
[----:B------:R-:W-:Y:S01]  /*68a0*/  IMAD R12, R11, UR5, R16 ;  /* 0x000000050b0c7c24 */ /* 0x000fe2000f8e0210 */
[----:B------:R-:W-:Y:S01]  /*68b0*/  ISETP.NE.AND P2, PT, R14, UR15, PT ;  /* 0x0000000f0e007c0c */ /* 0x000fe2000bf45270 */
[----:B------:R-:W0:Y:S01]  /*68c0*/  LDC.64 R16, c[0x0][0x3e0] ;  /* 0x0000f800ff107b82 */ /* 0x000e220000000a00 */
[----:B------:R-:W-:Y:S01]  /*68d0*/  UIMAD.WIDE.U32 UR6, UR13, UR8, URZ ;  /* 0x000000080d0672a5 */ /* 0x000fe2000f8e003f */
[----:B------:R-:W-:Y:S01]  /*68e0*/  IMAD.U32 R13, R13, 0x20, R12 ;  /* 0x000000200d0d7824 */ /* 0x000fe200078e000c */
[----:B------:R-:W-:Y:S01]  /*68f0*/  UIADD3 UR6, -UR13, URZ, URZ ;  /* 0x0000003f0d067290 */ /* 0x000fe2000fffe13f */
[----:B------:R-:W-:Y:S01]  /*6900*/  VIADD R12, R9, 0x1 ;  /* 0x00000001090c7836 */ /* 0x000fe20000000000 */
[----:B------:R-:W-:Y:S01]  /*6910*/  UMOV UR14, UR13 ;  /* 0x0000000d000e7c82 */ /* 0x000fe20008000000 */
[----:B------:R-:W-:Y:S01]  /*6920*/  ULDC UR5, c[0x0][0x398] ;  /* 0x0000e60000057ab9 */ /* 0x000fe20000000800 */
[----:B------:R-:W-:Y:S01]  /*6930*/  @UP0 USHF.R.U32.HI UR14, URZ, UR9, UR7 ;  /* 0x000000093f0e0299 */ /* 0x000fe20008011607 */
[----:B------:R-:W-:Y:S01]  /*6940*/  IMAD.U32 R10, R10, 0x400, R13 ;  /* 0x000004000a0a7824 */ /* 0x000fe200078e000d */
[----:B------:R-:W-:Y:S01]  /*6950*/  UISETP.NE.AND UP0, UPT, UR5, 0x1, UPT ;  /* 0x000000010500788c */ /* 0x000fe2000bf05270 */
[----:B------:R-:W-:Y:S01]  /*6960*/  IMAD R15, R15, UR6, R22 ;  /* 0x000000060f0f7c24 */ /* 0x000fe2000f8e0216 */
[----:B------:R-:W-:Y:S01]  /*6970*/  UIADD3 UR25, -UR14, URZ, URZ ;  /* 0x0000003f0e197290 */ /* 0x000fe2000fffe13f */
[----:B------:R-:W-:Y:S01]  /*6980*/  VIADD R13, R8, 0x1 ;  /* 0x00000001080d7836 */ /* 0x000fe20000000000 */
[----:B------:R-:W-:Y:S01]  /*6990*/  R2UR UR30, R10 ;  /* 0x000000000a1e72ca */ /* 0x000fe200000e0000 */
[----:B------:R-:W-:Y:S01]  /*69a0*/  UMOV UR22, UR14 ;  /* 0x0000000e00167c82 */ /* 0x000fe20008000000 */
[----:B------:R-:W-:Y:S01]  /*69b0*/  R2UR UR19, R15 ;  /* 0x000000000f1372ca */ /* 0x000fe200000e0000 */
[----:B------:R-:W-:Y:S01]  /*69c0*/  VIADD R15, R11, 0x1 ;  /* 0x000000010b0f7836 */ /* 0x000fe20000000000 */
[----:B------:R-:W-:Y:S01]  /*69d0*/  ULDC.64 UR8, c[0x0][0x3c0] ;  /* 0x0000f00000087ab9 */ /* 0x000fe20000000a00 */
[----:B------:R-:W-:Y:S01]  /*69e0*/  @P2 IMAD.MOV R15, RZ, RZ, R11 ;  /* 0x000000ffff0f2224 */ /* 0x000fe200078e020b */
[----:B------:R-:W-:Y:S01]  /*69f0*/  UIADD3 UR6, UP1, UR28, 0xf0, URZ ;  /* 0x000000f01c067890 */ /* 0x000fe2000ff3e03f */
[----:B------:R-:W-:Y:S01]  /*6a00*/  SEL R10, R14, RZ, P2 ;  /* 0x000000ff0e0a7207 */ /* 0x000fe20001000000 */
[----:B------:R-:W-:Y:S01]  /*6a10*/  @UP0 ULDC UR10, c[0x0][0x39c] ;  /* 0x0000e700000a0ab9 */ /* 0x000fe20000000800 */
[----:B------:R-:W-:Y:S01]  /*6a20*/  @UP0 ULDC UR32, c[0x0][0x3a0] ;  /* 0x0000e80000200ab9 */ /* 0x000fe20000000800 */
[----:B------:R-:W-:Y:S01]  /*6a30*/  UIMAD.WIDE.U32 UR10, UR14, UR10, URZ ;  /* 0x0000000a0e0a72a5 */ /* 0x000fe2000f8e003f */
[----:B0-----:R-:W-:Y:S01]  /*6a40*/  ISETP.NE.AND P3, PT, R15, R16, PT ;  /* 0x000000100f00720c */ /* 0x001fe20003f65270 */
[----:B------:R-:W-:Y:S01]  /*6a50*/  UIADD3 UR28, UP2, UR28, 0x270, URZ ;  /* 0x000002701c1c7890 */ /* 0x000fe2000ff5e03f */
[----:B------:R-:W-:Y:S01]  /*6a60*/  SEL R7, R7, RZ, P5 ;  /* 0x000000ff07077207 */ /* 0x000fe20002800000 */
[----:B------:R-:W-:-:S02]  /*6a70*/  @UP0 USHF.R.U32.HI UR22, URZ, UR32, UR11 ;  /* 0x000000203f160299 */ /* 0x000fc4000801160b */
[----:B------:R-:W-:Y:S01]  /*6a80*/  UIMAD UR19, UR19, UR8, UR12 ;  /* 0x00000008131372a4 */ /* 0x000fe2000f8e020c */
[----:B------:R-:W-:Y:S01]  /*6a90*/  R2UR UR12, R11 ;  /* 0x000000000b0c72ca */ /* 0x000fe200000e0000 */
[----:B------:R-:W-:Y:S01]  /*6aa0*/  UIADD3 UR10, -UR22, URZ, URZ ;  /* 0x0000003f160a7290 */ /* 0x000fe2000fffe13f */
[----:B------:R-:W-:Y:S01]  /*6ab0*/  SEL R11, R15, RZ, P3 ;  /* 0x000000ff0f0b7207 */ /* 0x000fe20001800000 */
[----:B------:R-:W-:Y:S01]  /*6ac0*/  UIMAD UR8, UR24, UR25, UR13 ;  /* 0x00000019180872a4 */ /* 0x000fe2000f8e020d */
[----:B------:R-:W-:Y:S01]  /*6ad0*/  R2UR UR13, R9 ;  /* 0x00000000090d72ca */ /* 0x000fe200000e0000 */
[----:B------:R-:W-:Y:S01]  /*6ae0*/  UIMAD UR5, UR5, UR10, UR14 ;  /* 0x0000000a050572a4 */ /* 0x000fe2000f8e020e */
[----:B------:R-:W-:Y:S01]  /*6af0*/  R2UR UR14, R8 ;  /* 0x00000000080e72ca */ /* 0x000fe200000e0000 */
[----:B------:R-:W-:Y:S01]  /*6b00*/  @P3 IMAD.MOV R12, RZ, RZ, R9 ;  /* 0x000000ffff0c3224 */ /* 0x000fe200078e0209 */
[----:B------:R-:W-:Y:S01]  /*6b10*/  R2UR UR10, R21 ;  /* 0x00000000150a72ca */ /* 0x000fe200000e0000 */
[----:B------:R-:W-:Y:S01]  /*6b20*/  UIMAD UR21, UR5, UR4, UR21 ;  /* 0x00000004051572a4 */ /* 0x000fe2000f8e0215 */
[----:B------:R-:W-:Y:S01]  /*6b30*/  SEL R9, RZ, 0x1, P5 ;  /* 0x00000001ff097807 */ /* 0x000fe20002800000 */
[----:B------:R-:W-:Y:S01]  /*6b40*/  UIADD3.X UR7, URZ, UR29, URZ, UP1, !UPT ;  /* 0x0000001d3f077290 */ /* 0x000fe20008ffe43f */
[----:B------:R-:W-:Y:S01]  /*6b50*/  ISETP.NE.AND P4, PT, R12, R17, PT ;  /* 0x000000110c00720c */ /* 0x000fe20003f85270 */
[----:B------:R-:W-:Y:S01]  /*6b60*/  UIMAD UR20, UR8, UR9, UR20 ;  /* 0x00000009081472a4 */ /* 0x000fe2000f8e0214 */
[----:B------:R-:W-:Y:S01]  /*6b70*/  LOP3.LUT R6, R6, R9, RZ, 0x3c, !PT ;  /* 0x0000000906067212 */ /* 0x000fe200078e3cff */
[----:B------:R-:W-:Y:S01]  /*6b80*/  UPRMT UR4, UR30, 0x5410, URZ ;  /* 0x000054101e047896 */ /* 0x000fe2000800003f */
[----:B------:R-:W-:Y:S01]  /*6b90*/  SEL R9, R12, RZ, P4 ;  /* 0x000000ff0c097207 */ /* 0x000fe20002000000 */
[----:B------:R-:W-:-:S02]  /*6ba0*/  ULOP3.LUT UR11, UR18, 0x20, UR31, 0xf8, !UPT ;  /* 0x00000020120b7892 */ /* 0x000fc4000f8ef81f */
[----:B------:R-:W-:Y:S02]  /*6bb0*/  UIADD3 UR8, UR23, 0x24000, URZ ;  /* 0x0002400017087890 */ /* 0x000fe4000fffe03f */
[----:B------:R-:W-:Y:S01]  /*6bc0*/  UIADD3.X UR29, URZ, UR29, URZ, UP2, !UPT ;  /* 0x0000001d3f1d7290 */ /* 0x000fe200097fe43f */
[----:B------:R-:W-:Y:S02]  /*6bd0*/  UMOV UR9, UR17 ;  /* 0x0000001100097c82 */ /* 0x000fe40008000000 */
[----:B------:R1:W-:Y:S01]  /*6be0*/  UTMALDG.5D.IM2COL [UR16], [UR6], UR4 ;  /* 0x00000010060073b4 */ /* 0x0003e20008060004 */
[----:B------:R-:W-:-:S04]  /*6bf0*/  @P4 IMAD.MOV R13, RZ, RZ, R8 ;  /* 0x000000ffff0d4224 */ /* 0x000fc800078e0208 */
[----:B------:R-:W-:Y:S01]  /*6c00*/  IMAD.MOV.U32 R8, RZ, RZ, R13 ;  /* 0x000000ffff087224 */ /* 0x000fe200078e000d */
[----:B------:R1:W-:Y:S02]  /*6c10*/  UTMALDG.5D.MULTICAST [UR8], [UR28], UR33, desc[UR26] ;  /* 0x00001a081c0073b4 */ /* 0x0003e40008021821 */
[----:B-1----:R-:W-:Y:S05]  /*6c20*/  @P6 BRA `(.L_x_155) ;  /* 0xfffffff800446947 */ /* 0x002fea000383ffff */
.L_x_151:
[----:B------:R-:W-:Y:S01]  /*6c30*/  ISETP.GE.U32.AND P2, PT, R5, 0x9, PT ;  /* 0x000000090500780c */ /* 0x000fe20003f46070 */
[----:B------:R-:W-:Y:S05]  /*6c40*/  WARPSYNC.ALL ;  /* 0x0000000000007948 */ /* 0x000fea0003800000 */
[----:B------:R-:W-:-:S07]  /*6c50*/  ELECT P1, URZ, PT ;  /* 0x00000000003f782f */ /* 0x000fce0003820000 */
[----:B0-----:R-:W-:-:S05]  /*6c60*/  @P2 IMAD.WIDE.U32 R6, R5, 0x38e38e39, RZ ;  /* 0x38e38e3905062825 */ /* 0x001fca00078e00ff */
[----:B--2--5:R-:W-:-:S04]  /*6c70*/  @P2 SHF.R.U32.HI R0, RZ, 0x1, R7 ;  /* 0x00000001ff002819 */ /* 0x024fc80000011607 */
[----:B------:R-:W-:-:S04]  /*6c80*/  @P2 LOP3.LUT R0, R0, 0x1, RZ, 0xc0, !PT ;  /* 0x0000000100002812 */ /* 0x000fc800078ec0ff */
[----:B------:R-:W-:Y:S01]  /*6c90*/  @P2 ISETP.NE.U32.AND P0, PT, R0, 0x1, PT ;  /* 0x000000010000280c */ /* 0x000fe20003f05070 */
[----:B------:R-:W-:-:S12]  /*6ca0*/  @!P1 EXIT ;  /* 0x000000000000994d */ /* 0x000fd80003800000 */
[----:B------:R-:W-:Y:S01]  /*6cb0*/  LOP3.LUT R3, R3, 0x2, RZ, 0xfc, !PT ;  /* 0x0000000203037812 */ /* 0x000fe200078efcff */
[----:B------:R-:W-:Y:S01]  /*6cc0*/  IMAD.MOV.U32 R0, RZ, RZ, 0x1 ;  /* 0x00000001ff007424 */ /* 0x000fe200078e00ff */
[----:B------:R-:W-:Y:S02]  /*6cd0*/  @P2 ISETP.NE.U32.AND.EX P0, PT, RZ, RZ, PT, P0 ;  /* 0x000000ffff00220c */ /* 0x000fe40003f05100 */
[----:B------:R-:W-:Y:S02]  /*6ce0*/  ISETP.NE.AND P1, PT, R3, 0x3, PT ;  /* 0x000000030300780c */ /* 0x000fe40003f25270 */
[----:B------:R-:W-:-:S11]  /*6cf0*/  @P2 SEL R0, RZ, 0x1, !P0 ;  /* 0x00000001ff002807 */ /* 0x000fd60004000000 */
[----:B------:R-:W-:Y:S05]  /*6d00*/  @!P1 BRA `(.L_x_156) ;  /* 0x0000000000049947 */ /* 0x000fea0003800000 */
[----:B------:R-:W-:Y:S01]  /*6d10*/  BPT.TRAP 0x1 ;  /* 0x000000040000795c */ /* 0x000fe20000300000 */
.L_x_156:
[----:B------:R-:W0:Y:S01]  /*6d20*/  S2R R7, SR_CgaCtaId ;  /* 0x0000000000077919 */ /* 0x000e220000008800 */
[----:B------:R-:W-:Y:S01]  /*6d30*/  IMAD.WIDE.U32 R2, R5, 0x38e38e39, RZ ;  /* 0x38e38e3905027825 */ /* 0x000fe200078e00ff */
[----:B------:R-:W-:-:S04]  /*6d40*/  MOV R4, 0x400 ;  /* 0x0000040000047802 */ /* 0x000fc80000000f00 */
[----:B------:R-:W-:-:S05]  /*6d50*/  SHF.R.U32.HI R2, RZ, 0x1, R3 ;  /* 0x00000001ff027819 */ /* 0x000fca0000011603 */
[----:B------:R-:W-:Y:S01]  /*6d60*/  IMAD R5, R2, -0x9, R5 ;  /* 0xfffffff702057824 */ /* 0x000fe200078e0205 */
[----:B0-----:R-:W-:-:S05]  /*6d70*/  LEA R4, R7, R4, 0x18 ;  /* 0x0000000407047211 */ /* 0x001fca00078ec0ff */
[----:B------:R-:W-:Y:S01]  /*6d80*/  VIADD R2, R4, 0x36048 ;  /* 0x0003604804027836 */ /* 0x000fe20000000000 */
[----:B------:R-:W-:-:S03]  /*6d90*/  SHF.L.U32 R4, R0, 0x1f, RZ ;  /* 0x0000001f00047819 */ /* 0x000fc600000006ff */
[----:B------:R-:W-:-:S07]  /*6da0*/  IMAD R3, R5, 0x8, R2 ;  /* 0x0000000805037824 */ /* 0x000fce00078e0202 */
.L_x_157:
[----:B0-----:R0:W1:Y:S02]  /*6db0*/  SYNCS.PHASECHK.TRANS64.TRYWAIT P0, [R3+URZ], R4 ;  /* 0x00000004030075a7 */ /* 0x001064000800017f */
[----:B-1----:R-:W-:Y:S05]  /*6dc0*/  @!P0 NANOSLEEP.SYNCS 0x989680 ;  /* 0x009896800000895d */ /* 0x002fea0003900000 */
[----:B------:R-:W1:Y:S02]  /*6dd0*/  @!P0 SYNCS.PHASECHK.TRANS64 P0, [R3+URZ], R4 ;  /* 0x00000004030085a7 */ /* 0x000e64000800007f */
[----:B-1----:R-:W-:Y:S05]  /*6de0*/  @!P0 BRA `(.L_x_157) ;  /* 0xfffffffc00f08947 */ /* 0x002fea000383ffff */
[----:B------:R-:W-:-:S05]  /*6df0*/  VIADD R5, R5, 0x1 ;  /* 0x0000000105057836 */ /* 0x000fca0000000000 */
[----:B------:R-:W-:-:S04]  /*6e00*/  ISETP.NE.AND P0, PT, R5, 0x9, PT ;  /* 0x000000090500780c */ /* 0x000fc80003f05270 */
[----:B0-----:R-:W-:Y:S02]  /*6e10*/  SEL R3, RZ, 0x1, P0 ;  /* 0x00000001ff037807 */ /* 0x001fe40000000000 */
[----:B------:R-:W-:Y:S02]  /*6e20*/  SEL R5, R5, RZ, P0 ;  /* 0x000000ff05057207 */ /* 0x000fe40000000000 */
[----:B------:R-:W-:-:S03]  /*6e30*/  LOP3.LUT R7, R0, R3, RZ, 0x3c, !PT ;  /* 0x0000000300077212 */ /* 0x000fc600078e3cff */
[----:B------:R-:W-:Y:S01]  /*6e40*/  IMAD R0, R5, 0x8, R2 ;  /* 0x0000000805007824 */ /* 0x000fe200078e0202 */
[----:B------:R-:W-:-:S07]  /*6e50*/  SHF.L.U32 R3, R7, 0x1f, RZ ;  /* 0x0000001f07037819 */ /* 0x000fce00000006ff */
.L_x_158:
        /* <DEDUP_REMOVED lines=11> */
.L_x_159:
        /* <DEDUP_REMOVED lines=11> */
.L_x_160:
        /* <DEDUP_REMOVED lines=11> */
.L_x_161:
        /* <DEDUP_REMOVED lines=11> */
.L_x_162:
        /* <DEDUP_REMOVED lines=11> */
.L_x_163:
        /* <DEDUP_REMOVED lines=11> */
.L_x_164:
        /* <DEDUP_REMOVED lines=11> */
.L_x_165:
[----:B0-----:R0:W1:Y:S02]  /*7330*/  SYNCS.PHASECHK.TRANS64.TRYWAIT P0, [R5+URZ], R0 ;  /* 0x00000000050075a7 */ /* 0x001064000800017f */
[----:B-1----:R-:W-:Y:S05]  /*7340*/  @!P0 NANOSLEEP.SYNCS 0x989680 ;  /* 0x009896800000895d */ /* 0x002fea0003900000 */
[----:B------:R-:W1:Y:S02]  /*7350*/  @!P0 SYNCS.PHASECHK.TRANS64 P0, [R5+URZ], R0 ;  /* 0x00000000050085a7 */ /* 0x000e64000800007f */
[----:B-1----:R-:W-:Y:S05]  /*7360*/  @P0 EXIT ;  /* 0x000000000000094d */ /* 0x002fea0003800000 */
[----:B------:R-:W-:Y:S05]  /*7370*/  BRA `(.L_x_165) ;  /* 0xfffffffc00ec7947 */ /* 0x000fea000383ffff */
.L_x_166:
[----:B------:R-:W-:-:S00]  /*7380*/  BRA `(.L_x_166) ;  /* 0xfffffffc00fc7947 */ /* 0x000fc0000383ffff */
[----:B------:R-:W-:-:S00]  /*7390*/  NOP ;  /* 0x0000000000007918 */ /* 0x000fc00000000000 */
        /* <DEDUP_REMOVED lines=14> */
.L_x_167:


//--------------------- .nv.shared._ZN7cutlass13device_kernelINS_4conv6kernel13ConvUniversalINS1_16ConvProblemShapeILNS1_8OperatorE1ELi3EEENS1_10collective14CollectiveConvINS1_46MainloopSm90TmaGmmaWarpSpecializedImplicitGemmILS5_1ELi9ELi3EN4cute5tupleIJNSA_1CILi2EEENSC_ILi1EEESE_EEENS1_36KernelImplicitTmaWarpSpecializedSm90ELi1EEENSB_IJNSC_ILi128EEENSC_ILi64EEENSB_IJSJ_EEEEEENS_6half_tESM_NSA_8TiledMMAINSA_8MMA_AtomIJNSA_4SM904GMMA25MMA_64x64x16_F32F16F16_SSILNSQ_5MajorE0ELSS_1ELNSQ_7ScaleInE1ELST_1EEEEEENSA_6LayoutINSB_IJSE_SE_SE_EEENSB_IJNSC_ILi0EEESY_SY_EEEEENSB_IJNSA_10UnderscoreES11_S11_EEEEENS7_6detail26Sm90ImplicitGemmTileTraitsINSA_20SM90_TMA_LOAD_IM2COLENSA_14ComposedLayoutINSA_7SwizzleILi3ELi4ELi3EEENSA_18smem_ptr_flag_bitsILi16EEENSW_INSB_IJNSB_IJNSC_ILi8EEENSC_ILi16EEEEEENSB_IJSJ_SE_EEENSB_IJSE_NSC_ILi9EEEEEEEEENSB_IJNSB_IJSJ_NSC_ILi512EEEEEENSB_IJSE_SY_EEENSB_IJSY_NSC_ILi8192EEEEEEEEEEEEEvEENS15_INSA_23SM90_TMA_LOAD_MULTICASTENS17_IS19_S1B_NSW_INSB_IJS1F_NSB_IJS1C_S1C_EEES1H_EEENSB_IJS1L_S1K_NSB_IJSY_NSC_ILi4096EEEEEEEEEEEEEvEEEENS_8epilogue10collective6detail29Sm90TmaWarpSpecializedAdapterINS23_15DefaultEpilogueISM_NSB_IJNSB_IJllllEEESE_SY_EEES28_NS22_6thread17LinearCombinationISM_Li1EffLNS29_9ScaleType4KindE0ELNS_15FloatRoundStyleE2ESM_EENS_4gemm15EpilogueDefaultEEEEEvvEEEEvNT_6ParamsE --------------------------
	.section	.nv.shared._ZN7cutlass13device_kernelINS_4conv6kernel13ConvUniversalINS1_16ConvProblemShapeILNS1_8OperatorE1ELi3EEENS1_10collective14CollectiveConvINS1_46MainloopSm90TmaGmmaWarpSpecializedImplicitGemmILS5_1ELi9ELi3EN4cute5tupleIJNSA_1CILi2EEENSC_ILi1EEESE_EEENS1_36KernelImplicitTmaWarpSpecializedSm90ELi1EEENSB_IJNSC_ILi128EEENSC_ILi64EEENSB_IJSJ_EEEEEENS_6half_tESM_NSA_8TiledMMAINSA_8MMA_AtomIJNSA_4SM904GMMA25MMA_64x64x16_F32F16F16_SSILNSQ_5MajorE0ELSS_1ELNSQ_7ScaleInE1ELST_1EEEEEENSA_6LayoutINSB_IJSE_SE_SE_EEENSB_IJNSC_ILi0EEESY_SY_EEEEENSB_IJNSA_10UnderscoreES11_S11_EEEEENS7_6detail26Sm90ImplicitGemmTileTraitsINSA_20SM90_TMA_LOAD_IM2COLENSA_14ComposedLayoutINSA_7SwizzleILi3ELi4ELi3EEENSA_18smem_ptr_flag_bitsILi16EEENSW_INSB_IJNSB_IJNSC_ILi8EEENSC_ILi16EEEEEENSB_IJSJ_SE_EEENSB_IJSE_NSC_ILi9EEEEEEEEENSB_IJNSB_IJSJ_NSC_ILi512EEEEEENSB_IJSE_SY_EEENSB_IJSY_NSC_ILi8192EEEEEEEEEEEEEvEENS15_INSA_23SM90_TMA_LOAD_MULTICASTENS17_IS19_S1B_NSW_INSB_IJS1F_NSB_IJS1C_S1C_EEES1H_EEENSB_IJS1L_S1K_NSB_IJSY_NSC_ILi4096EEEEEEEEEEEEEvEEEENS_8epilogue10collective6detail29Sm90TmaWarpSpecializedAdapterINS23_15DefaultEpilogueISM_NSB_IJNSB_IJllllEEESE_SY_EEES28_NS22_6thread17LinearCombinationISM_Li1EffLNS29_9ScaleType4KindE0ELNS_15FloatRoundStyleE2ESM_EENS_4gemm15EpilogueDefaultEEEEEvvEEEEvNT_6ParamsE,"aw",@nobits
	.sectionflags	@""
	.align	16
	.zero		1024


//--------------------- .nv.shared.reserved.0     --------------------------
	.section	.nv.shared.reserved.0,"aw",@nobits
	.weak		__nv_reservedSMEM_offset_0_alias
	.size		__nv_reservedSMEM_offset_0_alias, 0, 0
	.other		__nv_reservedSMEM_offset_0_alias,@"STO_CUDA_RESERVED_SHARED STV_DEFAULT"
__nv_reservedSMEM_offset_0_alias:
	.zero		0


//--------------------- .nv.global                --------------------------
	.section	.nv.global,"aw",@nobits
.nv.global:
	.type		_ZN39_INTERNAL_b816b824_4_k_cu_789ee471_30854cute1_E,@object
	.size		_ZN39_INTERNAL_b816b824_4_k_cu_789ee471_30854cute1_E,(_ZN39_INTERNAL_b816b824_4_k_cu_789ee471_30854cuda3std3__45__cpo6cbeginE - _ZN39_INTERNAL_b816b824_4_k_cu_789ee471_30854cute1_E)
_ZN39_INTERNAL_b816b824_4_k_cu_789ee471_30854cute1_E:
	.zero		1
	.type		_ZN39_INTERNAL_b816b824_4_k_cu_789ee471_30854cuda3std3__45__cpo6cbeginE,@object
	.size		_ZN39_INTERNAL_b816b824_4_k_cu_789ee471_30854cuda3std3__45__cpo6cbeginE,(_ZN39_INTERNAL_b816b824_4_k_cu_789ee471_30854cuda3std3__48in_placeE - _ZN39_INTERNAL_b816b824_4_k_cu_789ee471_30854cuda3std3__45__cpo6cbeginE)
_ZN39_INTERNAL_b816b824_4_k_cu_789ee471_30854cuda3std3__45__cpo6cbeginE:
	.zero		1
	.type		_ZN39_INTERNAL_b816b824_4_k_cu_789ee471_30854cuda3std3__48in_placeE,@object
	.size		_ZN39_INTERNAL_b816b824_4_k_cu_789ee471_30854cuda3std3__48in_placeE,(_ZN39_INTERNAL_b816b824_4_k_cu_789ee471_30854cuda3std6ranges3__45__cpo9iter_moveE - _ZN39_INTERNAL_b816b824_4_k_cu_789ee471_30854cuda3std3__48in_placeE)
_ZN39_INTERNAL_b816b824_4_k_cu_789ee471_30854cuda3std3__48in_placeE:
	.zero		1
	.type		_ZN39_INTERNAL_b816b824_4_k_cu_789ee471_30854cuda3std6ranges3__45__cpo9iter_moveE,@object
	.size		_ZN39_INTERNAL_b816b824_4_k_cu_789ee471_30854cuda3std6ranges3__45__cpo9iter_moveE,(_ZN39_INTERNAL_b816b824_4_k_cu_789ee471_30854cuda3std3__45__cpo5beginE - _ZN39_INTERNAL_b816b824_4_k_cu_789ee471_30854cuda3std6ranges3__45__cpo9iter_moveE)
_ZN39_INTERNAL_b816b824_4_k_cu_789ee471_30854cuda3std6ranges3__45__cpo9iter_moveE:
	.zero		1
	.type		_ZN39_INTERNAL_b816b824_4_k_cu_789ee471_30854cuda3std3__45__cpo5beginE,@object
	.size		_ZN39_INTERNAL_b816b824_4_k_cu_789ee471_30854cuda3std3__45__cpo5beginE,(_ZN39_INTERNAL_b816b824_4_k_cu_789ee471_30854cuda3std3__441_GLOBAL__N__b816b824_4_k_cu_789ee471_30856ignoreE - _ZN39_INTERNAL_b816b824_4_k_cu_789ee471_30854cuda3std3__45__cpo5beginE)
_ZN39_INTERNAL_b816b824_4_k_cu_789ee471_30854cuda3std3__45__cpo5beginE:
	.zero		1
	.type		_ZN39_INTERNAL_b816b824_4_k_cu_789ee471_30854cuda3std3__441_GLOBAL__N__b816b824_4_k_cu_789ee471_30856ignoreE,@object
	.size		_ZN39_INTERNAL_b816b824_4_k_cu_789ee471_30854cuda3std3__441_GLOBAL__N__b816b824_4_k_cu_789ee471_30856ignoreE,(_ZN39_INTERNAL_b816b824_4_k_cu_789ee471_30854cute7productE - _ZN39_INTERNAL_b816b824_4_k_cu_789ee471_30854cuda3std3__441_GLOBAL__N__b816b824_4_k_cu_789ee471_30856ignoreE)
_ZN39_INTERNAL_b816b824_4_k_cu_789ee471_30854cuda3std3__441_GLOBAL__N__b816b824_4_k_cu_789ee471_30856ignoreE:
	.zero		1
	.type		_ZN39_INTERNAL_b816b824_4_k_cu_789ee471_30854cute7productE,@object
	.size		_ZN39_INTERNAL_b816b824_4_k_cu_789ee471_30854cute7productE,(_ZN39_INTERNAL_b816b824_4_k_cu_789ee471_30854cuda3std3__45__cpo3endE - _ZN39_INTERNAL_b816b824_4_k_cu_789ee471_30854cute7productE)
_ZN39_INTERNAL_b816b824_4_k_cu_789ee471_30854cute7productE:
	.zero		1
	.type		_ZN39_INTERNAL_b816b824_4_k_cu_789ee471_30854cuda3std3__45__cpo3endE,@object
	.size		_ZN39_INTERNAL_b816b824_4_k_cu_789ee471_30854cuda3std3__45__cpo3endE,(_ZN39_INTERNAL_b816b824_4_k_cu_789ee471_30854cuda3std3__419piecewise_constructE - _ZN39_INTERNAL_b816b824_4_k_cu_789ee471_30854cuda3std3__45__cpo3endE)
_ZN39_INTERNAL_b816b824_4_k_cu_789ee471_30854cuda3std3__45__cpo3endE:
	.zero		1
	.type		_ZN39_INTERNAL_b816b824_4_k_cu_789ee471_30854cuda3std3__419piecewise_constructE,@object
	.size		_ZN39_INTERNAL_b816b824_4_k_cu_789ee471_30854cuda3std3__419piecewise_constructE,(_ZN39_INTERNAL_b816b824_4_k_cu_789ee471_30854cuda3std3__45__cpo4cendE - _ZN39_INTERNAL_b816b824_4_k_cu_789ee471_30854cuda3std3__419piecewise_constructE)
_ZN39_INTERNAL_b816b824_4_k_cu_789ee471_30854cuda3std3__419piecewise_constructE:
	.zero		1
	.type		_ZN39_INTERNAL_b816b824_4_k_cu_789ee471_30854cuda3std3__45__cpo4cendE,@object
	.size		_ZN39_INTERNAL_b816b824_4_k_cu_789ee471_30854cuda3std3__45__cpo4cendE,(_ZN39_INTERNAL_b816b824_4_k_cu_789ee471_30854cuda3std6ranges3__45__cpo4swapE - _ZN39_INTERNAL_b816b824_4_k_cu_789ee471_30854cuda3std3__45__cpo4cendE)
_ZN39_INTERNAL_b816b824_4_k_cu_789ee471_30854cuda3std3__45__cpo4cendE:
	.zero		1
	.type		_ZN39_INTERNAL_b816b824_4_k_cu_789ee471_30854cuda3std6ranges3__45__cpo4swapE,@object
	.size		_ZN39_INTERNAL_b816b824_4_k_cu_789ee471_30854cuda3std6ranges3__45__cpo4swapE,(.L_7 - _ZN39_INTERNAL_b816b824_4_k_cu_789ee471_30854cuda3std6ranges3__45__cpo4swapE)
_ZN39_INTERNAL_b816b824_4_k_cu_789ee471_30854cuda3std6ranges3__45__cpo4swapE:
	.zero		1
.L_7:


//--------------------- .nv.constant0._ZN7cutlass13device_kernelINS_4conv6kernel13ConvUniversalINS1_16ConvProblemShapeILNS1_8OperatorE1ELi3EEENS1_10collective14CollectiveConvINS1_46MainloopSm90TmaGmmaWarpSpecializedImplicitGemmILS5_1ELi9ELi3EN4cute5tupleIJNSA_1CILi2EEENSC_ILi1EEESE_EEENS1_36KernelImplicitTmaWarpSpecializedSm90ELi1EEENSB_IJNSC_ILi128EEENSC_ILi64EEENSB_IJSJ_EEEEEENS_6half_tESM_NSA_8TiledMMAINSA_8MMA_AtomIJNSA_4SM904GMMA25MMA_64x64x16_F32F16F16_SSILNSQ_5MajorE0ELSS_1ELNSQ_7ScaleInE1ELST_1EEEEEENSA_6LayoutINSB_IJSE_SE_SE_EEENSB_IJNSC_ILi0EEESY_SY_EEEEENSB_IJNSA_10UnderscoreES11_S11_EEEEENS7_6detail26Sm90ImplicitGemmTileTraitsINSA_20SM90_TMA_LOAD_IM2COLENSA_14ComposedLayoutINSA_7SwizzleILi3ELi4ELi3EEENSA_18smem_ptr_flag_bitsILi16EEENSW_INSB_IJNSB_IJNSC_ILi8EEENSC_ILi16EEEEEENSB_IJSJ_SE_EEENSB_IJSE_NSC_ILi9EEEEEEEEENSB_IJNSB_IJSJ_NSC_ILi512EEEEEENSB_IJSE_SY_EEENSB_IJSY_NSC_ILi8192EEEEEEEEEEEEEvEENS15_INSA_23SM90_TMA_LOAD_MULTICASTENS17_IS19_S1B_NSW_INSB_IJS1F_NSB_IJS1C_S1C_EEES1H_EEENSB_IJS1L_S1K_NSB_IJSY_NSC_ILi4096EEEEEEEEEEEEEvEEEENS_8epilogue10collective6detail29Sm90TmaWarpSpecializedAdapterINS23_15DefaultEpilogueISM_NSB_IJNSB_IJllllEEESE_SY_EEES28_NS22_6thread17LinearCombinationISM_Li1EffLNS29_9ScaleType4KindE0ELNS_15FloatRoundStyleE2ESM_EENS_4gemm15EpilogueDefaultEEEEEvvEEEEvNT_6ParamsE --------------------------
	.section	.nv.constant0._ZN7cutlass13device_kernelINS_4conv6kernel13ConvUniversalINS1_16ConvProblemShapeILNS1_8OperatorE1ELi3EEENS1_10collective14CollectiveConvINS1_46MainloopSm90TmaGmmaWarpSpecializedImplicitGemmILS5_1ELi9ELi3EN4cute5tupleIJNSA_1CILi2EEENSC_ILi1EEESE_EEENS1_36KernelImplicitTmaWarpSpecializedSm90ELi1EEENSB_IJNSC_ILi128EEENSC_ILi64EEENSB_IJSJ_EEEEEENS_6half_tESM_NSA_8TiledMMAINSA_8MMA_AtomIJNSA_4SM904GMMA25MMA_64x64x16_F32F16F16_SSILNSQ_5MajorE0ELSS_1ELNSQ_7ScaleInE1ELST_1EEEEEENSA_6LayoutINSB_IJSE_SE_SE_EEENSB_IJNSC_ILi0EEESY_SY_EEEEENSB_IJNSA_10UnderscoreES11_S11_EEEEENS7_6detail26Sm90ImplicitGemmTileTraitsINSA_20SM90_TMA_LOAD_IM2COLENSA_14ComposedLayoutINSA_7SwizzleILi3ELi4ELi3EEENSA_18smem_ptr_flag_bitsILi16EEENSW_INSB_IJNSB_IJNSC_ILi8EEENSC_ILi16EEEEEENSB_IJSJ_SE_EEENSB_IJSE_NSC_ILi9EEEEEEEEENSB_IJNSB_IJSJ_NSC_ILi512EEEEEENSB_IJSE_SY_EEENSB_IJSY_NSC_ILi8192EEEEEEEEEEEEEvEENS15_INSA_23SM90_TMA_LOAD_MULTICASTENS17_IS19_S1B_NSW_INSB_IJS1F_NSB_IJS1C_S1C_EEES1H_EEENSB_IJS1L_S1K_NSB_IJSY_NSC_ILi4096EEEEEEEEEEEEEvEEEENS_8epilogue10collective6detail29Sm90TmaWarpSpecializedAdapterINS23_15DefaultEpilogueISM_NSB_IJNSB_IJllllEEESE_SY_EEES28_NS22_6thread17LinearCombinationISM_Li1EffLNS29_9ScaleType4KindE0ELNS_15FloatRoundStyleE2ESM_EENS_4gemm15EpilogueDefaultEEEEEvvEEEEvNT_6ParamsE,"a",@progbits
	.sectionflags	@""
	.align	4
.nv.constant0._ZN7cutlass13device_kernelINS_4conv6kernel13ConvUniversalINS1_16ConvProblemShapeILNS1_8OperatorE1ELi3EEENS1_10collective14CollectiveConvINS1_46MainloopSm90TmaGmmaWarpSpecializedImplicitGemmILS5_1ELi9ELi3EN4cute5tupleIJNSA_1CILi2EEENSC_ILi1EEESE_EEENS1_36KernelImplicitTmaWarpSpecializedSm90ELi1EEENSB_IJNSC_ILi128EEENSC_ILi64EEENSB_IJSJ_EEEEEENS_6half_tESM_NSA_8TiledMMAINSA_8MMA_AtomIJNSA_4SM904GMMA25MMA_64x64x16_F32F16F16_SSILNSQ_5MajorE0ELSS_1ELNSQ_7ScaleInE1ELST_1EEEEEENSA_6LayoutINSB_IJSE_SE_SE_EEENSB_IJNSC_ILi0EEESY_SY_EEEEENSB_IJNSA_10UnderscoreES11_S11_EEEEENS7_6detail26Sm90ImplicitGemmTileTraitsINSA_20SM90_TMA_LOAD_IM2COLENSA_14ComposedLayoutINSA_7SwizzleILi3ELi4ELi3EEENSA_18smem_ptr_flag_bitsILi16EEENSW_INSB_IJNSB_IJNSC_ILi8EEENSC_ILi16EEEEEENSB_IJSJ_SE_EEENSB_IJSE_NSC_ILi9EEEEEEEEENSB_IJNSB_IJSJ_NSC_ILi512EEEEEENSB_IJSE_SY_EEENSB_IJSY_NSC_ILi8192EEEEEEEEEEEEEvEENS15_INSA_23SM90_TMA_LOAD_MULTICASTENS17_IS19_S1B_NSW_INSB_IJS1F_NSB_IJS1C_S1C_EEES1H_EEENSB_IJS1L_S1K_NSB_IJSY_NSC_ILi4096EEEEEEEEEEEEEvEEEENS_8epilogue10collective6detail29Sm90TmaWarpSpecializedAdapterINS23_15DefaultEpilogueISM_NSB_IJNSB_IJllllEEESE_SY_EEES28_NS22_6thread17LinearCombinationISM_Li1EffLNS29_9ScaleType4KindE0ELNS_15FloatRoundStyleE2ESM_EENS_4gemm15EpilogueDefaultEEEEEvvEEEEvNT_6ParamsE:
	.zero		1664


//--------------------- SYMBOLS --------------------------

	.type		.nv.reservedSmem.offset0,@object
	.size		.nv.reservedSmem.offset0,0x4
